	.target	sm_90a

	.elftype	@"ET_EXEC"


//--------------------- .note.nv.tkinfo           --------------------------
	.section	.note.nv.tkinfo,"",@"SHT_NOTE"
	.sectionflags	@"SHF_NOTE_NV_TKINFO"
	.tkinfo
        /*0018*/ 	.word	0x00000002
        /*0030*/ 	.string	""
        /*0030*/ 	.string	"ptxas"
        /*0030*/ 	.string	"Cuda compilation tools, release 13.0, V13.0.88"
        /*0030*/ 	.string	"Build cuda_13.0.r13.0/compiler.36424714_0"
        /*0030*/ 	.string	"-arch sm_90a -m 64 "



//--------------------- .note.nv.cuinfo           --------------------------
	.section	.note.nv.cuinfo,"",@"SHT_NOTE"
	.sectionflags	@"SHF_NOTE_NV_CUINFO"
        /*0018*/ 	.short	0x0002
        /*001a*/ 	.short	0x005a
        /*001c*/ 	.short	0x0082
	.zero		2


//--------------------- .nv.info                  --------------------------
	.section	.nv.info,"",@"SHT_CUDA_INFO"
	.align	4


	//----- nvinfo : EIATTR_REGCOUNT
	.align		4
        /*0000*/ 	.byte	0x04, 0x2f
        /*0002*/ 	.short	(.L_12 - .L_11)
	.align		4
.L_11:
        /*0004*/ 	.word	index@(_ZN7cutlass13device_kernelINS_4gemm6kernel13GemmUniversalIN4cute5tupleIJiiiiEEENS1_10collective13CollectiveMmaINS1_37MainloopSm90TmaGmmaWarpSpecializedFP8ILi26ENS5_IJNS4_1CILi2EEENSA_ILi1EEESC_EEENS1_35KernelTmaWarpSpecializedCooperativeEEENS5_IJNSA_ILi192EEENSA_ILi80EEENSA_ILi32EEEEEENS_12float_e4m3_tENS5_IJlSC_lEEESK_SL_NS4_8TiledMMAINS4_8MMA_AtomIJNS4_4SM904GMMA30MMA_64x16x32_F32E4M3E4M3_SS_TNILNSP_7ScaleInE1ELSR_1EEEEEENS4_6LayoutISD_NS5_IJSC_NSA_ILi0EEESV_EEEEENS5_IJNS4_10UnderscoreESY_SY_EEEEENS4_13SM90_TMA_LOADENS4_14ComposedLayoutINS4_7SwizzleILi1ELi4ELi3EEENS4_18smem_ptr_flag_bitsILi8EEENSU_INS5_IJNSA_ILi8EEESI_EEENS5_IJSI_SC_EEEEEEEvNS4_8identityENS4_23SM90_TMA_LOAD_MULTICASTES1B_vS1C_EENS_8epilogue10collective6detail29Sm90TmaWarpSpecializedAdapterINS1G_15DefaultEpilogueISK_SL_SL_NS1F_6thread17LinearCombinationISK_Li1EffLNS1K_9ScaleType4KindE0ELNS_15FloatRoundStyleE2ESK_EENS1_15EpilogueDefaultEEEEEvvEEEEvNT_6ParamsE)
        /*0008*/ 	.word	0x000000a8


	//----- nvinfo : EIATTR_FRAME_SIZE
	.align		4
.L_12:
        /*000c*/ 	.byte	0x04, 0x11
        /*000e*/ 	.short	(.L_14 - .L_13)
	.align		4
.L_13:
        /*0010*/ 	.word	index@(_ZN7cutlass13device_kernelINS_4gemm6kernel13GemmUniversalIN4cute5tupleIJiiiiEEENS1_10collective13CollectiveMmaINS1_37MainloopSm90TmaGmmaWarpSpecializedFP8ILi26ENS5_IJNS4_1CILi2EEENSA_ILi1EEESC_EEENS1_35KernelTmaWarpSpecializedCooperativeEEENS5_IJNSA_ILi192EEENSA_ILi80EEENSA_ILi32EEEEEENS_12float_e4m3_tENS5_IJlSC_lEEESK_SL_NS4_8TiledMMAINS4_8MMA_AtomIJNS4_4SM904GMMA30MMA_64x16x32_F32E4M3E4M3_SS_TNILNSP_7ScaleInE1ELSR_1EEEEEENS4_6LayoutISD_NS5_IJSC_NSA_ILi0EEESV_EEEEENS5_IJNS4_10UnderscoreESY_SY_EEEEENS4_13SM90_TMA_LOADENS4_14ComposedLayoutINS4_7SwizzleILi1ELi4ELi3EEENS4_18smem_ptr_flag_bitsILi8EEENSU_INS5_IJNSA_ILi8EEESI_EEENS5_IJSI_SC_EEEEEEEvNS4_8identityENS4_23SM90_TMA_LOAD_MULTICASTES1B_vS1C_EENS_8epilogue10collective6detail29Sm90TmaWarpSpecializedAdapterINS1G_15DefaultEpilogueISK_SL_SL_NS1F_6thread17LinearCombinationISK_Li1EffLNS1K_9ScaleType4KindE0ELNS_15FloatRoundStyleE2ESK_EENS1_15EpilogueDefaultEEEEEvvEEEEvNT_6ParamsE)
        /*0014*/ 	.word	0x00000000


	//----- nvinfo : EIATTR_MIN_STACK_SIZE
	.align		4
.L_14:
        /*0018*/ 	.byte	0x04, 0x12
        /*001a*/ 	.short	(.L_16 - .L_15)
	.align		4
.L_15:
        /*001c*/ 	.word	index@(_ZN7cutlass13device_kernelINS_4gemm6kernel13GemmUniversalIN4cute5tupleIJiiiiEEENS1_10collective13CollectiveMmaINS1_37MainloopSm90TmaGmmaWarpSpecializedFP8ILi26ENS5_IJNS4_1CILi2EEENSA_ILi1EEESC_EEENS1_35KernelTmaWarpSpecializedCooperativeEEENS5_IJNSA_ILi192EEENSA_ILi80EEENSA_ILi32EEEEEENS_12float_e4m3_tENS5_IJlSC_lEEESK_SL_NS4_8TiledMMAINS4_8MMA_AtomIJNS4_4SM904GMMA30MMA_64x16x32_F32E4M3E4M3_SS_TNILNSP_7ScaleInE1ELSR_1EEEEEENS4_6LayoutISD_NS5_IJSC_NSA_ILi0EEESV_EEEEENS5_IJNS4_10UnderscoreESY_SY_EEEEENS4_13SM90_TMA_LOADENS4_14ComposedLayoutINS4_7SwizzleILi1ELi4ELi3EEENS4_18smem_ptr_flag_bitsILi8EEENSU_INS5_IJNSA_ILi8EEESI_EEENS5_IJSI_SC_EEEEEEEvNS4_8identityENS4_23SM90_TMA_LOAD_MULTICASTES1B_vS1C_EENS_8epilogue10collective6detail29Sm90TmaWarpSpecializedAdapterINS1G_15DefaultEpilogueISK_SL_SL_NS1F_6thread17LinearCombinationISK_Li1EffLNS1K_9ScaleType4KindE0ELNS_15FloatRoundStyleE2ESK_EENS1_15EpilogueDefaultEEEEEvvEEEEvNT_6ParamsE)
        /*0020*/ 	.word	0x00000000
.L_16:


//--------------------- .nv.compat                --------------------------
	.section	.nv.compat,"",@"SHT_CUDA_COMPAT_INFO"
	.align	4
        /*0000*/ 	.byte	0x02, 0x09, 0x01, 0x00, 0x02, 0x02, 0x04, 0x00, 0x02, 0x05, 0x05, 0x00, 0x03, 0x07, 0x01, 0x01
        /*0010*/ 	.byte	0x02, 0x03, 0x01, 0x00, 0x02, 0x06, 0x01, 0x00, 0x04, 0x0b, 0x08, 0x00, 0x00, 0x00, 0x00, 0x00
        /*0020*/ 	.byte	0x00, 0x00, 0x00, 0x00


//--------------------- .nv.info._ZN7cutlass13device_kernelINS_4gemm6kernel13GemmUniversalIN4cute5tupleIJiiiiEEENS1_10collective13CollectiveMmaINS1_37MainloopSm90TmaGmmaWarpSpecializedFP8ILi26ENS5_IJNS4_1CILi2EEENSA_ILi1EEESC_EEENS1_35KernelTmaWarpSpecializedCooperativeEEENS5_IJNSA_ILi192EEENSA_ILi80EEENSA_ILi32EEEEEENS_12float_e4m3_tENS5_IJlSC_lEEESK_SL_NS4_8TiledMMAINS4_8MMA_AtomIJNS4_4SM904GMMA30MMA_64x16x32_F32E4M3E4M3_SS_TNILNSP_7ScaleInE1ELSR_1EEEEEENS4_6LayoutISD_NS5_IJSC_NSA_ILi0EEESV_EEEEENS5_IJNS4_10UnderscoreESY_SY_EEEEENS4_13SM90_TMA_LOADENS4_14ComposedLayoutINS4_7SwizzleILi1ELi4ELi3EEENS4_18smem_ptr_flag_bitsILi8EEENSU_INS5_IJNSA_ILi8EEESI_EEENS5_IJSI_SC_EEEEEEEvNS4_8identityENS4_23SM90_TMA_LOAD_MULTICASTES1B_vS1C_EENS_8epilogue10collective6detail29Sm90TmaWarpSpecializedAdapterINS1G_15DefaultEpilogueISK_SL_SL_NS1F_6thread17LinearCombinationISK_Li1EffLNS1K_9ScaleType4KindE0ELNS_15FloatRoundStyleE2ESK_EENS1_15EpilogueDefaultEEEEEvvEEEEvNT_6ParamsE --------------------------
	.section	.nv.info._ZN7cutlass13device_kernelINS_4gemm6kernel13GemmUniversalIN4cute5tupleIJiiiiEEENS1_10collective13CollectiveMmaINS1_37MainloopSm90TmaGmmaWarpSpecializedFP8ILi26ENS5_IJNS4_1CILi2EEENSA_ILi1EEESC_EEENS1_35KernelTmaWarpSpecializedCooperativeEEENS5_IJNSA_ILi192EEENSA_ILi80EEENSA_ILi32EEEEEENS_12float_e4m3_tENS5_IJlSC_lEEESK_SL_NS4_8TiledMMAINS4_8MMA_AtomIJNS4_4SM904GMMA30MMA_64x16x32_F32E4M3E4M3_SS_TNILNSP_7ScaleInE1ELSR_1EEEEEENS4_6LayoutISD_NS5_IJSC_NSA_ILi0EEESV_EEEEENS5_IJNS4_10UnderscoreESY_SY_EEEEENS4_13SM90_TMA_LOADENS4_14ComposedLayoutINS4_7SwizzleILi1ELi4ELi3EEENS4_18smem_ptr_flag_bitsILi8EEENSU_INS5_IJNSA_ILi8EEESI_EEENS5_IJSI_SC_EEEEEEEvNS4_8identityENS4_23SM90_TMA_LOAD_MULTICASTES1B_vS1C_EENS_8epilogue10collective6detail29Sm90TmaWarpSpecializedAdapterINS1G_15DefaultEpilogueISK_SL_SL_NS1F_6thread17LinearCombinationISK_Li1EffLNS1K_9ScaleType4KindE0ELNS_15FloatRoundStyleE2ESK_EENS1_15EpilogueDefaultEEEEEvvEEEEvNT_6ParamsE,"",@"SHT_CUDA_INFO"
	.sectionflags	@""
	.align	4


	//----- nvinfo : EIATTR_CUDA_API_VERSION
	.align		4
        /*0000*/ 	.byte	0x04, 0x37
        /*0002*/ 	.short	(.L_18 - .L_17)
.L_17:
        /*0004*/ 	.word	0x00000082


	//----- nvinfo : EIATTR_KPARAM_INFO
	.align		4
.L_18:
        /*0008*/ 	.byte	0x04, 0x17
        /*000a*/ 	.short	(.L_20 - .L_19)
.L_19:
        /*000c*/ 	.word	0x00000000
        /*0010*/ 	.short	0x0000
        /*0012*/ 	.short	0x0070
        /*0014*/ 	.byte	0x00, 0xf0, 0x01, 0x10


	//----- nvinfo : EIATTR_SPARSE_MMA_MASK
	.align		4
.L_20:
        /*0018*/ 	.byte	0x03, 0x50
        /*001a*/ 	.short	0x0000


	//----- nvinfo : EIATTR_MAXREG_COUNT
	.align		4
        /*001c*/ 	.byte	0x03, 0x1b
        /*001e*/ 	.short	0x00a8


	//----- nvinfo : EIATTR_NUM_BARRIERS
	.align		4
        /*0020*/ 	.byte	0x02, 0x4c
        /*0022*/ 	.byte	0x01
	.zero		1


	//----- nvinfo : EIATTR_MERCURY_ISA_VERSION
	.align		4
        /*0024*/ 	.byte	0x03, 0x5f
        /*0026*/ 	.short	0x0101


	//----- nvinfo : EIATTR_INT_WARP_WIDE_INSTR_OFFSETS
	.align		4
        /*0028*/ 	.byte	0x04, 0x31
        /*002a*/ 	.short	(.L_22 - .L_21)


	//   ....[0]....
.L_21:
        /*002c*/ 	.word	0x00000790


	//   ....[1]....
        /*0030*/ 	.word	0x000007c0


	//   ....[2]....
        /*0034*/ 	.word	0x00000960


	//----- nvinfo : EIATTR_COOP_GROUP_MASK_REGIDS
	.align		4
.L_22:
        /*0038*/ 	.byte	0x04, 0x29
        /*003a*/ 	.short	(.L_24 - .L_23)


	//   ....[0]....
.L_23:
        /*003c*/ 	.word	0xffffffff


	//   ....[1]....
        /*0040*/ 	.word	0xffffffff


	//   ....[2]....
        /*0044*/ 	.word	0xffffffff


	//   ....[3]....
        /*0048*/ 	.word	0xffffffff


	//   ....[4]....
        /*004c*/ 	.word	0xffffffff


	//   ....[5]....
        /*0050*/ 	.word	0xffffffff


	//----- nvinfo : EIATTR_COOP_GROUP_INSTR_OFFSETS
	.align		4
.L_24:
        /*0054*/ 	.byte	0x04, 0x28
        /*0056*/ 	.short	(.L_26 - .L_25)


	//   ....[0]....
.L_25:
        /*0058*/ 	.word	0x00000060


	//   ....[1]....
        /*005c*/ 	.word	0x00000070


	//   ....[2]....
        /*0060*/ 	.word	0x00000130


	//   ....[3]....
        /*0064*/ 	.word	0x000005c0


	//   ....[4]....
        /*0068*/ 	.word	0x00000ae0


	//   ....[5]....
        /*006c*/ 	.word	0x00001560


	//----- nvinfo : EIATTR_REG_RECONFIG
	.align		4
.L_26:
        /*0070*/ 	.byte	0x01, 0x54
	.zero		2


	//----- nvinfo : EIATTR_MBARRIER_INSTR_OFFSETS
	.align		4
        /*0074*/ 	.byte	0x04, 0x39
        /*0076*/ 	.short	(.L_28 - .L_27)


	//   ....[0]....
.L_27:
        /*0078*/ 	.word	0x00000250
        /*007c*/ 	.word	0x000000ff
        /*0080*/ 	.word	0x00000000
        /*0084*/ 	.short	0x0100
        /*0086*/ 	.byte	0x08
	.zero		1


	//   ....[1]....
        /*0088*/ 	.word	0x00000260
        /*008c*/ 	.word	0x000000ff
        /*0090*/ 	.word	0x000000d0
        /*0094*/ 	.short	0x0100
        /*0096*/ 	.byte	0x08
	.zero		1


	//   ....[2]....
        /*0098*/ 	.word	0x00000270
        /*009c*/ 	.word	0x000000ff
        /*00a0*/ 	.word	0x00000008
        /*00a4*/ 	.short	0x0100
        /*00a6*/ 	.byte	0x08
	.zero		1


	//   ....[3]....
        /*00a8*/ 	.word	0x00000280
        /*00ac*/ 	.word	0x000000ff
        /*00b0*/ 	.word	0x000000d8
        /*00b4*/ 	.short	0x0100
        /*00b6*/ 	.byte	0x08
	.zero		1


	//   ....[4]....
        /*00b8*/ 	.word	0x00000290
        /*00bc*/ 	.word	0x000000ff
        /*00c0*/ 	.word	0x00000010
        /*00c4*/ 	.short	0x0100
        /*00c6*/ 	.byte	0x08
	.zero		1


	//   ....[5]....
        /*00c8*/ 	.word	0x000002a0
        /*00cc*/ 	.word	0x000000ff
        /*00d0*/ 	.word	0x000000e0
        /*00d4*/ 	.short	0x0100
        /*00d6*/ 	.byte	0x08
	.zero		1


	//   ....[6]....
        /*00d8*/ 	.word	0x000002b0
        /*00dc*/ 	.word	0x000000ff
        /*00e0*/ 	.word	0x00000018
        /*00e4*/ 	.short	0x0100
        /*00e6*/ 	.byte	0x08
	.zero		1


	//   ....[7]....
        /*00e8*/ 	.word	0x000002c0
        /*00ec*/ 	.word	0x000000ff
        /*00f0*/ 	.word	0x000000e8
        /*00f4*/ 	.short	0x0100
        /*00f6*/ 	.byte	0x08
	.zero		1


	//   ....[8]....
        /*00f8*/ 	.word	0x000002d0
        /*00fc*/ 	.word	0x000000ff
        /*0100*/ 	.word	0x00000020
        /*0104*/ 	.short	0x0100
        /*0106*/ 	.byte	0x08
	.zero		1


	//   ....[9]....
        /*0108*/ 	.word	0x000002e0
        /*010c*/ 	.word	0x000000ff
        /*0110*/ 	.word	0x000000f0
        /*0114*/ 	.short	0x0100
        /*0116*/ 	.byte	0x08
	.zero		1


	//   ....[10]....
        /*0118*/ 	.word	0x000002f0
        /*011c*/ 	.word	0x000000ff
        /*0120*/ 	.word	0x00000028
        /*0124*/ 	.short	0x0100
        /*0126*/ 	.byte	0x08
	.zero		1


	//   ....[11]....
        /*0128*/ 	.word	0x00000300
        /*012c*/ 	.word	0x000000ff
        /*0130*/ 	.word	0x000000f8
        /*0134*/ 	.short	0x0100
        /*0136*/ 	.byte	0x08
	.zero		1


	//   ....[12]....
        /*0138*/ 	.word	0x00000310
        /*013c*/ 	.word	0x000000ff
        /*0140*/ 	.word	0x00000030
        /*0144*/ 	.short	0x0100
        /*0146*/ 	.byte	0x08
	.zero		1


	//   ....[13]....
        /*0148*/ 	.word	0x00000320
        /*014c*/ 	.word	0x000000ff
        /*0150*/ 	.word	0x00000100
        /*0154*/ 	.short	0x0100
        /*0156*/ 	.byte	0x08
	.zero		1


	//   ....[14]....
        /*0158*/ 	.word	0x00000330
        /*015c*/ 	.word	0x000000ff
        /*0160*/ 	.word	0x00000038
        /*0164*/ 	.short	0x0100
        /*0166*/ 	.byte	0x08
	.zero		1


	//   ....[15]....
        /*0168*/ 	.word	0x00000340
        /*016c*/ 	.word	0x000000ff
        /*0170*/ 	.word	0x00000108
        /*0174*/ 	.short	0x0100
        /*0176*/ 	.byte	0x08
	.zero		1


	//   ....[16]....
        /*0178*/ 	.word	0x00000350
        /*017c*/ 	.word	0x000000ff
        /*0180*/ 	.word	0x00000040
        /*0184*/ 	.short	0x0100
        /*0186*/ 	.byte	0x08
	.zero		1


	//   ....[17]....
        /*0188*/ 	.word	0x00000360
        /*018c*/ 	.word	0x000000ff
        /*0190*/ 	.word	0x00000110
        /*0194*/ 	.short	0x0100
        /*0196*/ 	.byte	0x08
	.zero		1


	//   ....[18]....
        /*0198*/ 	.word	0x00000370
        /*019c*/ 	.word	0x000000ff
        /*01a0*/ 	.word	0x00000048
        /*01a4*/ 	.short	0x0100
        /*01a6*/ 	.byte	0x08
	.zero		1


	//   ....[19]....
        /*01a8*/ 	.word	0x00000380
        /*01ac*/ 	.word	0x000000ff
        /*01b0*/ 	.word	0x00000118
        /*01b4*/ 	.short	0x0100
        /*01b6*/ 	.byte	0x08
	.zero		1


	//   ....[20]....
        /*01b8*/ 	.word	0x00000390
        /*01bc*/ 	.word	0x000000ff
        /*01c0*/ 	.word	0x00000050
        /*01c4*/ 	.short	0x0100
        /*01c6*/ 	.byte	0x08
	.zero		1


	//   ....[21]....
        /*01c8*/ 	.word	0x000003a0
        /*01cc*/ 	.word	0x000000ff
        /*01d0*/ 	.word	0x00000120
        /*01d4*/ 	.short	0x0100
        /*01d6*/ 	.byte	0x08
	.zero		1


	//   ....[22]....
        /*01d8*/ 	.word	0x000003b0
        /*01dc*/ 	.word	0x000000ff
        /*01e0*/ 	.word	0x00000058
        /*01e4*/ 	.short	0x0100
        /*01e6*/ 	.byte	0x08
	.zero		1


	//   ....[23]....
        /*01e8*/ 	.word	0x000003c0
        /*01ec*/ 	.word	0x000000ff
        /*01f0*/ 	.word	0x00000128
        /*01f4*/ 	.short	0x0100
        /*01f6*/ 	.byte	0x08
	.zero		1


	//   ....[24]....
        /*01f8*/ 	.word	0x000003d0
        /*01fc*/ 	.word	0x000000ff
        /*0200*/ 	.word	0x00000060
        /*0204*/ 	.short	0x0100
        /*0206*/ 	.byte	0x08
	.zero		1


	//   ....[25]....
        /*0208*/ 	.word	0x000003e0
        /*020c*/ 	.word	0x000000ff
        /*0210*/ 	.word	0x00000130
        /*0214*/ 	.short	0x0100
        /*0216*/ 	.byte	0x08
	.zero		1


	//   ....[26]....
        /*0218*/ 	.word	0x000003f0
        /*021c*/ 	.word	0x000000ff
        /*0220*/ 	.word	0x00000068
        /*0224*/ 	.short	0x0100
        /*0226*/ 	.byte	0x08
	.zero		1


	//   ....[27]....
        /*0228*/ 	.word	0x00000400
        /*022c*/ 	.word	0x000000ff
        /*0230*/ 	.word	0x00000138
        /*0234*/ 	.short	0x0100
        /*0236*/ 	.byte	0x08
	.zero		1


	//   ....[28]....
        /*0238*/ 	.word	0x00000410
        /*023c*/ 	.word	0x000000ff
        /*0240*/ 	.word	0x00000070
        /*0244*/ 	.short	0x0100
        /*0246*/ 	.byte	0x08
	.zero		1


	//   ....[29]....
        /*0248*/ 	.word	0x00000420
        /*024c*/ 	.word	0x000000ff
        /*0250*/ 	.word	0x00000140
        /*0254*/ 	.short	0x0100
        /*0256*/ 	.byte	0x08
	.zero		1


	//   ....[30]....
        /*0258*/ 	.word	0x00000430
        /*025c*/ 	.word	0x000000ff
        /*0260*/ 	.word	0x00000078
        /*0264*/ 	.short	0x0100
        /*0266*/ 	.byte	0x08
	.zero		1


	//   ....[31]....
        /*0268*/ 	.word	0x00000440
        /*026c*/ 	.word	0x000000ff
        /*0270*/ 	.word	0x00000148
        /*0274*/ 	.short	0x0100
        /*0276*/ 	.byte	0x08
	.zero		1


	//   ....[32]....
        /*0278*/ 	.word	0x00000450
        /*027c*/ 	.word	0x000000ff
        /*0280*/ 	.word	0x00000080
        /*0284*/ 	.short	0x0100
        /*0286*/ 	.byte	0x08
	.zero		1


	//   ....[33]....
        /*0288*/ 	.word	0x00000460
        /*028c*/ 	.word	0x000000ff
        /*0290*/ 	.word	0x00000150
        /*0294*/ 	.short	0x0100
        /*0296*/ 	.byte	0x08
	.zero		1


	//   ....[34]....
        /*0298*/ 	.word	0x00000470
        /*029c*/ 	.word	0x000000ff
        /*02a0*/ 	.word	0x00000088
        /*02a4*/ 	.short	0x0100
        /*02a6*/ 	.byte	0x08
	.zero		1


	//   ....[35]....
        /*02a8*/ 	.word	0x00000480
        /*02ac*/ 	.word	0x000000ff
        /*02b0*/ 	.word	0x00000158
        /*02b4*/ 	.short	0x0100
        /*02b6*/ 	.byte	0x08
	.zero		1


	//   ....[36]....
        /*02b8*/ 	.word	0x00000490
        /*02bc*/ 	.word	0x000000ff
        /*02c0*/ 	.word	0x00000090
        /*02c4*/ 	.short	0x0100
        /*02c6*/ 	.byte	0x08
	.zero		1


	//   ....[37]....
        /*02c8*/ 	.word	0x000004a0
        /*02cc*/ 	.word	0x000000ff
        /*02d0*/ 	.word	0x00000160
        /*02d4*/ 	.short	0x0100
        /*02d6*/ 	.byte	0x08
	.zero		1


	//   ....[38]....
        /*02d8*/ 	.word	0x000004b0
        /*02dc*/ 	.word	0x000000ff
        /*02e0*/ 	.word	0x00000098
        /*02e4*/ 	.short	0x0100
        /*02e6*/ 	.byte	0x08
	.zero		1


	//   ....[39]....
        /*02e8*/ 	.word	0x000004c0
        /*02ec*/ 	.word	0x000000ff
        /*02f0*/ 	.word	0x00000168
        /*02f4*/ 	.short	0x0100
        /*02f6*/ 	.byte	0x08
	.zero		1


	//   ....[40]....
        /*02f8*/ 	.word	0x000004d0
        /*02fc*/ 	.word	0x000000ff
        /*0300*/ 	.word	0x000000a0
        /*0304*/ 	.short	0x0100
        /*0306*/ 	.byte	0x08
	.zero		1


	//   ....[41]....
        /*0308*/ 	.word	0x000004e0
        /*030c*/ 	.word	0x000000ff
        /*0310*/ 	.word	0x00000170
        /*0314*/ 	.short	0x0100
        /*0316*/ 	.byte	0x08
	.zero		1


	//   ....[42]....
        /*0318*/ 	.word	0x000004f0
        /*031c*/ 	.word	0x000000ff
        /*0320*/ 	.word	0x000000a8
        /*0324*/ 	.short	0x0100
        /*0326*/ 	.byte	0x08
	.zero		1


	//   ....[43]....
        /*0328*/ 	.word	0x00000500
        /*032c*/ 	.word	0x000000ff
        /*0330*/ 	.word	0x00000178
        /*0334*/ 	.short	0x0100
        /*0336*/ 	.byte	0x08
	.zero		1


	//   ....[44]....
        /*0338*/ 	.word	0x00000510
        /*033c*/ 	.word	0x000000ff
        /*0340*/ 	.word	0x000000b0
        /*0344*/ 	.short	0x0100
        /*0346*/ 	.byte	0x08
	.zero		1


	//   ....[45]....
        /*0348*/ 	.word	0x00000520
        /*034c*/ 	.word	0x000000ff
        /*0350*/ 	.word	0x00000180
        /*0354*/ 	.short	0x0100
        /*0356*/ 	.byte	0x08
	.zero		1


	//   ....[46]....
        /*0358*/ 	.word	0x00000530
        /*035c*/ 	.word	0x000000ff
        /*0360*/ 	.word	0x000000b8
        /*0364*/ 	.short	0x0100
        /*0366*/ 	.byte	0x08
	.zero		1


	//   ....[47]....
        /*0368*/ 	.word	0x00000540
        /*036c*/ 	.word	0x000000ff
        /*0370*/ 	.word	0x00000188
        /*0374*/ 	.short	0x0100
        /*0376*/ 	.byte	0x08
	.zero		1


	//   ....[48]....
        /*0378*/ 	.word	0x00000550
        /*037c*/ 	.word	0x000000ff
        /*0380*/ 	.word	0x000000c0
        /*0384*/ 	.short	0x0100
        /*0386*/ 	.byte	0x08
	.zero		1


	//   ....[49]....
        /*0388*/ 	.word	0x00000560
        /*038c*/ 	.word	0x000000ff
        /*0390*/ 	.word	0x00000190
        /*0394*/ 	.short	0x0100
        /*0396*/ 	.byte	0x08
	.zero		1


	//   ....[50]....
        /*0398*/ 	.word	0x00000570
        /*039c*/ 	.word	0x000000ff
        /*03a0*/ 	.word	0x000000c8
        /*03a4*/ 	.short	0x0100
        /*03a6*/ 	.byte	0x08
	.zero		1


	//   ....[51]....
        /*03a8*/ 	.word	0x00000580
        /*03ac*/ 	.word	0x000000ff
        /*03b0*/ 	.word	0x00000198
        /*03b4*/ 	.short	0x0100
        /*03b6*/ 	.byte	0x08
	.zero		1


	//   ....[52]....
        /*03b8*/ 	.word	0x000009f0
        /*03bc*/ 	.word	0x000000ff
        /*03c0*/ 	.word	0x000001b0
        /*03c4*/ 	.short	0x0100
        /*03c6*/ 	.byte	0x06
	.zero		1


	//   ....[53]....
        /*03c8*/ 	.word	0x00000a80
        /*03cc*/ 	.word	0x000000ff
        /*03d0*/ 	.word	0x000001b8
        /*03d4*/ 	.short	0x0100
        /*03d6*/ 	.byte	0x06
	.zero		1


	//   ....[54]....
        /*03d8*/ 	.word	0x00001b80
        /*03dc*/ 	.word	0x000000ff
        /*03e0*/ 	.word	0x00000000
        /*03e4*/ 	.short	0x010a
        /*03e6*/ 	.byte	0x07
	.zero		1


	//   ....[55]....
        /*03e8*/ 	.word	0x00001be0
        /*03ec*/ 	.word	0x000000ff
        /*03f0*/ 	.word	0x00000000
        /*03f4*/ 	.short	0x010a
        /*03f6*/ 	.byte	0x07
	.zero		1


	//   ....[56]....
        /*03f8*/ 	.word	0x00002860
        /*03fc*/ 	.word	0x000000ff
        /*0400*/ 	.word	0x00000000
        /*0404*/ 	.short	0x010a
        /*0406*/ 	.byte	0x0c
	.zero		1


	//   ....[57]....
        /*0408*/ 	.word	0x000028a0
        /*040c*/ 	.word	0x000000ff
        /*0410*/ 	.word	0x00000000
        /*0414*/ 	.short	0x010a
        /*0416*/ 	.byte	0x0c
	.zero		1


	//   ....[58]....
        /*0418*/ 	.word	0x000031c0
        /*041c*/ 	.word	0x000000af
        /*0420*/ 	.word	0x00000000
        /*0424*/ 	.short	0x0101
        /*0426*/ 	.byte	0x3f
	.zero		1


	//   ....[59]....
        /*0428*/ 	.word	0x00003960
        /*042c*/ 	.word	0x00000018
        /*0430*/ 	.word	0x00000000
        /*0434*/ 	.short	0x0101
        /*0436*/ 	.byte	0x3f
	.zero		1


	//   ....[60]....
        /*0438*/ 	.word	0x0000a4d0
        /*043c*/ 	.word	0x00000014
        /*0440*/ 	.word	0x000000d0
        /*0444*/ 	.short	0x010a
        /*0446*/ 	.byte	0x3f
	.zero		1


	//   ....[61]....
        /*0448*/ 	.word	0x0000a840
        /*044c*/ 	.word	0x00000008
        /*0450*/ 	.word	0x000001b8
        /*0454*/ 	.short	0x0101
        /*0456*/ 	.byte	0x3f
	.zero		1


	//   ....[62]....
        /*0458*/ 	.word	0x0000af70
        /*045c*/ 	.word	0x00000006
        /*0460*/ 	.word	0x00000000
        /*0464*/ 	.short	0x010a
        /*0466*/ 	.byte	0x3f
	.zero		1


	//   ....[63]....
        /*0468*/ 	.word	0x0000aff0
        /*046c*/ 	.word	0x00000007
        /*0470*/ 	.word	0x00000000
        /*0474*/ 	.short	0x010a
        /*0476*/ 	.byte	0x3f
	.zero		1


	//   ....[64]....
        /*0478*/ 	.word	0x0000b080
        /*047c*/ 	.word	0x00000006
        /*0480*/ 	.word	0x00000000
        /*0484*/ 	.short	0x010a
        /*0486*/ 	.byte	0x3f
	.zero		1


	//   ....[65]....
        /*0488*/ 	.word	0x0000b110
        /*048c*/ 	.word	0x00000009
        /*0490*/ 	.word	0x00000000
        /*0494*/ 	.short	0x010a
        /*0496*/ 	.byte	0x3f
	.zero		1


	//   ....[66]....
        /*0498*/ 	.word	0x0000b1a0
        /*049c*/ 	.word	0x00000006
        /*04a0*/ 	.word	0x00000000
        /*04a4*/ 	.short	0x010a
        /*04a6*/ 	.byte	0x3f
	.zero		1


	//   ....[67]....
        /*04a8*/ 	.word	0x0000b230
        /*04ac*/ 	.word	0x00000009
        /*04b0*/ 	.word	0x00000000
        /*04b4*/ 	.short	0x010a
        /*04b6*/ 	.byte	0x3f
	.zero		1


	//   ....[68]....
        /*04b8*/ 	.word	0x0000b2c0
        /*04bc*/ 	.word	0x00000006
        /*04c0*/ 	.word	0x00000000
        /*04c4*/ 	.short	0x010a
        /*04c6*/ 	.byte	0x3f
	.zero		1


	//   ....[69]....
        /*04c8*/ 	.word	0x0000b350
        /*04cc*/ 	.word	0x00000009
        /*04d0*/ 	.word	0x00000000
        /*04d4*/ 	.short	0x010a
        /*04d6*/ 	.byte	0x3f
	.zero		1


	//   ....[70]....
        /*04d8*/ 	.word	0x0000b3e0
        /*04dc*/ 	.word	0x00000006
        /*04e0*/ 	.word	0x00000000
        /*04e4*/ 	.short	0x010a
        /*04e6*/ 	.byte	0x3f
	.zero		1


	//   ....[71]....
        /*04e8*/ 	.word	0x0000b470
        /*04ec*/ 	.word	0x00000009
        /*04f0*/ 	.word	0x00000000
        /*04f4*/ 	.short	0x010a
        /*04f6*/ 	.byte	0x3f
	.zero		1


	//   ....[72]....
        /*04f8*/ 	.word	0x0000b500
        /*04fc*/ 	.word	0x00000006
        /*0500*/ 	.word	0x00000000
        /*0504*/ 	.short	0x010a
        /*0506*/ 	.byte	0x3f
	.zero		1


	//   ....[73]....
        /*0508*/ 	.word	0x0000b590
        /*050c*/ 	.word	0x00000009
        /*0510*/ 	.word	0x00000000
        /*0514*/ 	.short	0x010a
        /*0516*/ 	.byte	0x3f
	.zero		1


	//   ....[74]....
        /*0518*/ 	.word	0x0000b620
        /*051c*/ 	.word	0x00000006
        /*0520*/ 	.word	0x00000000
        /*0524*/ 	.short	0x010a
        /*0526*/ 	.byte	0x3f
	.zero		1


	//   ....[75]....
        /*0528*/ 	.word	0x0000b6b0
        /*052c*/ 	.word	0x00000009
        /*0530*/ 	.word	0x00000000
        /*0534*/ 	.short	0x010a
        /*0536*/ 	.byte	0x3f
	.zero		1


	//   ....[76]....
        /*0538*/ 	.word	0x0000b740
        /*053c*/ 	.word	0x00000006
        /*0540*/ 	.word	0x00000000
        /*0544*/ 	.short	0x010a
        /*0546*/ 	.byte	0x3f
	.zero		1


	//   ....[77]....
        /*0548*/ 	.word	0x0000b7d0
        /*054c*/ 	.word	0x00000009
        /*0550*/ 	.word	0x00000000
        /*0554*/ 	.short	0x010a
        /*0556*/ 	.byte	0x3f
	.zero		1


	//   ....[78]....
        /*0558*/ 	.word	0x0000b860
        /*055c*/ 	.word	0x00000006
        /*0560*/ 	.word	0x00000000
        /*0564*/ 	.short	0x010a
        /*0566*/ 	.byte	0x3f
	.zero		1


	//   ....[79]....
        /*0568*/ 	.word	0x0000b8f0
        /*056c*/ 	.word	0x00000009
        /*0570*/ 	.word	0x00000000
        /*0574*/ 	.short	0x010a
        /*0576*/ 	.byte	0x3f
	.zero		1


	//   ....[80]....
        /*0578*/ 	.word	0x0000b980
        /*057c*/ 	.word	0x00000006
        /*0580*/ 	.word	0x00000000
        /*0584*/ 	.short	0x010a
        /*0586*/ 	.byte	0x3f
	.zero		1


	//   ....[81]....
        /*0588*/ 	.word	0x0000ba10
        /*058c*/ 	.word	0x00000009
        /*0590*/ 	.word	0x00000000
        /*0594*/ 	.short	0x010a
        /*0596*/ 	.byte	0x3f
	.zero		1


	//   ....[82]....
        /*0598*/ 	.word	0x0000baa0
        /*059c*/ 	.word	0x00000006
        /*05a0*/ 	.word	0x00000000
        /*05a4*/ 	.short	0x010a
        /*05a6*/ 	.byte	0x3f
	.zero		1


	//   ....[83]....
        /*05a8*/ 	.word	0x0000bb30
        /*05ac*/ 	.word	0x00000009
        /*05b0*/ 	.word	0x00000000
        /*05b4*/ 	.short	0x010a
        /*05b6*/ 	.byte	0x3f
	.zero		1


	//   ....[84]....
        /*05b8*/ 	.word	0x0000bbc0
        /*05bc*/ 	.word	0x00000006
        /*05c0*/ 	.word	0x00000000
        /*05c4*/ 	.short	0x010a
        /*05c6*/ 	.byte	0x3f
	.zero		1


	//   ....[85]....
        /*05c8*/ 	.word	0x0000bc50
        /*05cc*/ 	.word	0x00000009
        /*05d0*/ 	.word	0x00000000
        /*05d4*/ 	.short	0x010a
        /*05d6*/ 	.byte	0x3f
	.zero		1


	//   ....[86]....
        /*05d8*/ 	.word	0x0000bce0
        /*05dc*/ 	.word	0x00000006
        /*05e0*/ 	.word	0x00000000
        /*05e4*/ 	.short	0x010a
        /*05e6*/ 	.byte	0x3f
	.zero		1


	//   ....[87]....
        /*05e8*/ 	.word	0x0000bd70
        /*05ec*/ 	.word	0x00000003
        /*05f0*/ 	.word	0x00000000
        /*05f4*/ 	.short	0x010a
        /*05f6*/ 	.byte	0x3f
	.zero		1


	//   ....[88]....
        /*05f8*/ 	.word	0x0000bde0
        /*05fc*/ 	.word	0x0000000e
        /*0600*/ 	.word	0x00000000
        /*0604*/ 	.short	0x010a
        /*0606*/ 	.byte	0x3f
	.zero		1


	//   ....[89]....
        /*0608*/ 	.word	0x0000be40
        /*060c*/ 	.word	0x000000b0
        /*0610*/ 	.word	0x00000000
        /*0614*/ 	.short	0x010a
        /*0616*/ 	.byte	0x3f
	.zero		1


	//   ....[90]....
        /*0618*/ 	.word	0x0000bf10
        /*061c*/ 	.word	0x00000014
        /*0620*/ 	.word	0x000000d0
        /*0624*/ 	.short	0x010a
        /*0626*/ 	.byte	0x3f
	.zero		1


	//   ....[91]....
        /*0628*/ 	.word	0x0000bfe0
        /*062c*/ 	.word	0x00000006
        /*0630*/ 	.word	0x00000000
        /*0634*/ 	.short	0x010a
        /*0636*/ 	.byte	0x3f
	.zero		1


	//   ....[92]....
        /*0638*/ 	.word	0x0000c030
        /*063c*/ 	.word	0x00000007
        /*0640*/ 	.word	0x00000000
        /*0644*/ 	.short	0x010a
        /*0646*/ 	.byte	0x3f
	.zero		1


	//   ....[93]....
        /*0648*/ 	.word	0x0000c080
        /*064c*/ 	.word	0x00000006
        /*0650*/ 	.word	0x00000000
        /*0654*/ 	.short	0x010a
        /*0656*/ 	.byte	0x3f
	.zero		1


	//   ....[94]....
        /*0658*/ 	.word	0x0000c0d0
        /*065c*/ 	.word	0x00000009
        /*0660*/ 	.word	0x00000000
        /*0664*/ 	.short	0x010a
        /*0666*/ 	.byte	0x3f
	.zero		1


	//   ....[95]....
        /*0668*/ 	.word	0x0000c120
        /*066c*/ 	.word	0x00000006
        /*0670*/ 	.word	0x00000000
        /*0674*/ 	.short	0x010a
        /*0676*/ 	.byte	0x3f
	.zero		1


	//   ....[96]....
        /*0678*/ 	.word	0x0000c170
        /*067c*/ 	.word	0x00000009
        /*0680*/ 	.word	0x00000000
        /*0684*/ 	.short	0x010a
        /*0686*/ 	.byte	0x3f
	.zero		1


	//   ....[97]....
        /*0688*/ 	.word	0x0000c1c0
        /*068c*/ 	.word	0x00000006
        /*0690*/ 	.word	0x00000000
        /*0694*/ 	.short	0x010a
        /*0696*/ 	.byte	0x3f
	.zero		1


	//   ....[98]....
        /*0698*/ 	.word	0x0000c210
        /*069c*/ 	.word	0x00000009
        /*06a0*/ 	.word	0x00000000
        /*06a4*/ 	.short	0x010a
        /*06a6*/ 	.byte	0x3f
	.zero		1


	//   ....[99]....
        /*06a8*/ 	.word	0x0000c260
        /*06ac*/ 	.word	0x00000006
        /*06b0*/ 	.word	0x00000000
        /*06b4*/ 	.short	0x010a
        /*06b6*/ 	.byte	0x3f
	.zero		1


	//   ....[100]....
        /*06b8*/ 	.word	0x0000c2b0
        /*06bc*/ 	.word	0x00000009
        /*06c0*/ 	.word	0x00000000
        /*06c4*/ 	.short	0x010a
        /*06c6*/ 	.byte	0x3f
	.zero		1


	//   ....[101]....
        /*06c8*/ 	.word	0x0000c300
        /*06cc*/ 	.word	0x00000006
        /*06d0*/ 	.word	0x00000000
        /*06d4*/ 	.short	0x010a
        /*06d6*/ 	.byte	0x3f
	.zero		1


	//   ....[102]....
        /*06d8*/ 	.word	0x0000c350
        /*06dc*/ 	.word	0x00000009
        /*06e0*/ 	.word	0x00000000
        /*06e4*/ 	.short	0x010a
        /*06e6*/ 	.byte	0x3f
	.zero		1


	//   ....[103]....
        /*06e8*/ 	.word	0x0000c3a0
        /*06ec*/ 	.word	0x00000006
        /*06f0*/ 	.word	0x00000000
        /*06f4*/ 	.short	0x010a
        /*06f6*/ 	.byte	0x3f
	.zero		1


	//   ....[104]....
        /*06f8*/ 	.word	0x0000c3f0
        /*06fc*/ 	.word	0x00000009
        /*0700*/ 	.word	0x00000000
        /*0704*/ 	.short	0x010a
        /*0706*/ 	.byte	0x3f
	.zero		1


	//   ....[105]....
        /*0708*/ 	.word	0x0000c440
        /*070c*/ 	.word	0x00000006
        /*0710*/ 	.word	0x00000000
        /*0714*/ 	.short	0x010a
        /*0716*/ 	.byte	0x3f
	.zero		1


	//   ....[106]....
        /*0718*/ 	.word	0x0000c490
        /*071c*/ 	.word	0x00000009
        /*0720*/ 	.word	0x00000000
        /*0724*/ 	.short	0x010a
        /*0726*/ 	.byte	0x3f
	.zero		1


	//   ....[107]....
        /*0728*/ 	.word	0x0000c4e0
        /*072c*/ 	.word	0x00000006
        /*0730*/ 	.word	0x00000000
        /*0734*/ 	.short	0x010a
        /*0736*/ 	.byte	0x3f
	.zero		1


	//   ....[108]....
        /*0738*/ 	.word	0x0000c530
        /*073c*/ 	.word	0x00000009
        /*0740*/ 	.word	0x00000000
        /*0744*/ 	.short	0x010a
        /*0746*/ 	.byte	0x3f
	.zero		1


	//   ....[109]....
        /*0748*/ 	.word	0x0000c580
        /*074c*/ 	.word	0x00000006
        /*0750*/ 	.word	0x00000000
        /*0754*/ 	.short	0x010a
        /*0756*/ 	.byte	0x3f
	.zero		1


	//   ....[110]....
        /*0758*/ 	.word	0x0000c5d0
        /*075c*/ 	.word	0x00000009
        /*0760*/ 	.word	0x00000000
        /*0764*/ 	.short	0x010a
        /*0766*/ 	.byte	0x3f
	.zero		1


	//   ....[111]....
        /*0768*/ 	.word	0x0000c620
        /*076c*/ 	.word	0x00000006
        /*0770*/ 	.word	0x00000000
        /*0774*/ 	.short	0x010a
        /*0776*/ 	.byte	0x3f
	.zero		1


	//   ....[112]....
        /*0778*/ 	.word	0x0000c670
        /*077c*/ 	.word	0x00000009
        /*0780*/ 	.word	0x00000000
        /*0784*/ 	.short	0x010a
        /*0786*/ 	.byte	0x3f
	.zero		1


	//   ....[113]....
        /*0788*/ 	.word	0x0000c6c0
        /*078c*/ 	.word	0x00000006
        /*0790*/ 	.word	0x00000000
        /*0794*/ 	.short	0x010a
        /*0796*/ 	.byte	0x3f
	.zero		1


	//   ....[114]....
        /*0798*/ 	.word	0x0000c710
        /*079c*/ 	.word	0x00000009
        /*07a0*/ 	.word	0x00000000
        /*07a4*/ 	.short	0x010a
        /*07a6*/ 	.byte	0x3f
	.zero		1


	//   ....[115]....
        /*07a8*/ 	.word	0x0000c760
        /*07ac*/ 	.word	0x00000006
        /*07b0*/ 	.word	0x00000000
        /*07b4*/ 	.short	0x010a
        /*07b6*/ 	.byte	0x3f
	.zero		1


	//----- nvinfo : EIATTR_NUM_MBARRIERS
	.align		4
.L_28:
        /*07b8*/ 	.byte	0x03, 0x38
        /*07ba*/ 	.short	0x0036


	//----- nvinfo : EIATTR_EXIT_INSTR_OFFSETS
	.align		4
        /*07bc*/ 	.byte	0x04, 0x1c
        /*07be*/ 	.short	(.L_30 - .L_29)


	//   ....[0]....
.L_29:
        /*07c0*/ 	.word	0x00000c40


	//   ....[1]....
        /*07c4*/ 	.word	0x00001430


	//   ....[2]....
        /*07c8*/ 	.word	0x00009c00


	//   ....[3]....
        /*07cc*/ 	.word	0x0000a160


	//   ....[4]....
        /*07d0*/ 	.word	0x0000bdc0


	//----- nvinfo : EIATTR_MAX_THREADS
	.align		4
.L_30:
        /*07d4*/ 	.byte	0x04, 0x05
        /*07d6*/ 	.short	(.L_32 - .L_31)
.L_31:
        /*07d8*/ 	.word	0x00000180
        /*07dc*/ 	.word	0x00000001
        /*07e0*/ 	.word	0x00000001


	//----- nvinfo : EIATTR_CRS_STACK_SIZE
	.align		4
.L_32:
        /*07e4*/ 	.byte	0x04, 0x1e
        /*07e6*/ 	.short	(.L_34 - .L_33)
.L_33:
        /*07e8*/ 	.word	0x00000000


	//----- nvinfo : EIATTR_CBANK_PARAM_SIZE
	.align		4
.L_34:
        /*07ec*/ 	.byte	0x03, 0x19
        /*07ee*/ 	.short	0x0470


	//----- nvinfo : EIATTR_PARAM_CBANK
	.align		4
        /*07f0*/ 	.byte	0x04, 0x0a
        /*07f2*/ 	.short	(.L_36 - .L_35)
	.align		4
.L_35:
        /*07f4*/ 	.word	index@(.nv.constant0._ZN7cutlass13device_kernelINS_4gemm6kernel13GemmUniversalIN4cute5tupleIJiiiiEEENS1_10collective13CollectiveMmaINS1_37MainloopSm90TmaGmmaWarpSpecializedFP8ILi26ENS5_IJNS4_1CILi2EEENSA_ILi1EEESC_EEENS1_35KernelTmaWarpSpecializedCooperativeEEENS5_IJNSA_ILi192EEENSA_ILi80EEENSA_ILi32EEEEEENS_12float_e4m3_tENS5_IJlSC_lEEESK_SL_NS4_8TiledMMAINS4_8MMA_AtomIJNS4_4SM904GMMA30MMA_64x16x32_F32E4M3E4M3_SS_TNILNSP_7ScaleInE1ELSR_1EEEEEENS4_6LayoutISD_NS5_IJSC_NSA_ILi0EEESV_EEEEENS5_IJNS4_10UnderscoreESY_SY_EEEEENS4_13SM90_TMA_LOADENS4_14ComposedLayoutINS4_7SwizzleILi1ELi4ELi3EEENS4_18smem_ptr_flag_bitsILi8EEENSU_INS5_IJNSA_ILi8EEESI_EEENS5_IJSI_SC_EEEEEEEvNS4_8identityENS4_23SM90_TMA_LOAD_MULTICASTES1B_vS1C_EENS_8epilogue10collective6detail29Sm90TmaWarpSpecializedAdapterINS1G_15DefaultEpilogueISK_SL_SL_NS1F_6thread17LinearCombinationISK_Li1EffLNS1K_9ScaleType4KindE0ELNS_15FloatRoundStyleE2ESK_EENS1_15EpilogueDefaultEEEEEvvEEEEvNT_6ParamsE)
        /*07f8*/ 	.short	0x0210
        /*07fa*/ 	.short	0x0470


	//----- nvinfo : EIATTR_SW_WAR
	.align		4
.L_36:
        /*07fc*/ 	.byte	0x04, 0x36
        /*07fe*/ 	.short	(.L_38 - .L_37)
.L_37:
        /*0800*/ 	.word	0x00000008
.L_38:


//--------------------- .nv.callgraph             --------------------------
	.section	.nv.callgraph,"",@"SHT_CUDA_CALLGRAPH"
	.align	4
	.sectionentsize	8
	.align		4
        /*0000*/ 	.word	0x00000000
	.align		4
        /*0004*/ 	.word	0xffffffff
	.align		4
        /*0008*/ 	.word	0x00000000
	.align		4
        /*000c*/ 	.word	0xfffffffe
	.align		4
        /*0010*/ 	.word	0x00000000
	.align		4
        /*0014*/ 	.word	0xfffffffd
	.align		4
        /*0018*/ 	.word	0x00000000
	.align		4
        /*001c*/ 	.word	0xfffffffc


//--------------------- .nv.constant4             --------------------------
	.section	.nv.constant4,"a",@progbits
	.align	8
	.align		8
.nv.constant4:
        /*0000*/ 	.dword	_ZN39_INTERNAL_b0e01b6e_4_k_cu_ac60ab92_47264cuda3std3__45__cpo5beginE
	.align		8
        /*0008*/ 	.dword	_ZN39_INTERNAL_b0e01b6e_4_k_cu_ac60ab92_47264cuda3std3__45__cpo3endE
	.align		8
        /*0010*/ 	.dword	_ZN39_INTERNAL_b0e01b6e_4_k_cu_ac60ab92_47264cuda3std3__45__cpo6cbeginE
	.align		8
        /*0018*/ 	.dword	_ZN39_INTERNAL_b0e01b6e_4_k_cu_ac60ab92_47264cuda3std3__45__cpo4cendE
	.align		8
        /*0020*/ 	.dword	_ZN39_INTERNAL_b0e01b6e_4_k_cu_ac60ab92_47264cuda3std3__441_GLOBAL__N__b0e01b6e_4_k_cu_ac60ab92_47266ignoreE
	.align		8
        /*0028*/ 	.dword	_ZN39_INTERNAL_b0e01b6e_4_k_cu_ac60ab92_47264cuda3std3__419piecewise_constructE
	.align		8
        /*0030*/ 	.dword	_ZN39_INTERNAL_b0e01b6e_4_k_cu_ac60ab92_47264cuda3std3__48in_placeE
	.align		8
        /*0038*/ 	.dword	_ZN39_INTERNAL_b0e01b6e_4_k_cu_ac60ab92_47264cuda3std6ranges3__45__cpo4swapE
	.align		8
        /*0040*/ 	.dword	_ZN39_INTERNAL_b0e01b6e_4_k_cu_ac60ab92_47264cuda3std6ranges3__45__cpo9iter_moveE
	.align		8
        /*0048*/ 	.dword	_ZN39_INTERNAL_b0e01b6e_4_k_cu_ac60ab92_47264cute7productE
	.align		8
        /*0050*/ 	.dword	_ZN39_INTERNAL_b0e01b6e_4_k_cu_ac60ab92_47264cute1_E


//--------------------- .text._ZN7cutlass13device_kernelINS_4gemm6kernel13GemmUniversalIN4cute5tupleIJiiiiEEENS1_10collective13CollectiveMmaINS1_37MainloopSm90TmaGmmaWarpSpecializedFP8ILi26ENS5_IJNS4_1CILi2EEENSA_ILi1EEESC_EEENS1_35KernelTmaWarpSpecializedCooperativeEEENS5_IJNSA_ILi192EEENSA_ILi80EEENSA_ILi32EEEEEENS_12float_e4m3_tENS5_IJlSC_lEEESK_SL_NS4_8TiledMMAINS4_8MMA_AtomIJNS4_4SM904GMMA30MMA_64x16x32_F32E4M3E4M3_SS_TNILNSP_7ScaleInE1ELSR_1EEEEEENS4_6LayoutISD_NS5_IJSC_NSA_ILi0EEESV_EEEEENS5_IJNS4_10UnderscoreESY_SY_EEEEENS4_13SM90_TMA_LOADENS4_14ComposedLayoutINS4_7SwizzleILi1ELi4ELi3EEENS4_18smem_ptr_flag_bitsILi8EEENSU_INS5_IJNSA_ILi8EEESI_EEENS5_IJSI_SC_EEEEEEEvNS4_8identityENS4_23SM90_TMA_LOAD_MULTICASTES1B_vS1C_EENS_8epilogue10collective6detail29Sm90TmaWarpSpecializedAdapterINS1G_15DefaultEpilogueISK_SL_SL_NS1F_6thread17LinearCombinationISK_Li1EffLNS1K_9ScaleType4KindE0ELNS_15FloatRoundStyleE2ESK_EENS1_15EpilogueDefaultEEEEEvvEEEEvNT_6ParamsE --------------------------
	.section	.text._ZN7cutlass13device_kernelINS_4gemm6kernel13GemmUniversalIN4cute5tupleIJiiiiEEENS1_10collective13CollectiveMmaINS1_37MainloopSm90TmaGmmaWarpSpecializedFP8ILi26ENS5_IJNS4_1CILi2EEENSA_ILi1EEESC_EEENS1_35KernelTmaWarpSpecializedCooperativeEEENS5_IJNSA_ILi192EEENSA_ILi80EEENSA_ILi32EEEEEENS_12float_e4m3_tENS5_IJlSC_lEEESK_SL_NS4_8TiledMMAINS4_8MMA_AtomIJNS4_4SM904GMMA30MMA_64x16x32_F32E4M3E4M3_SS_TNILNSP_7ScaleInE1ELSR_1EEEEEENS4_6LayoutISD_NS5_IJSC_NSA_ILi0EEESV_EEEEENS5_IJNS4_10UnderscoreESY_SY_EEEEENS4_13SM90_TMA_LOADENS4_14ComposedLayoutINS4_7SwizzleILi1ELi4ELi3EEENS4_18smem_ptr_flag_bitsILi8EEENSU_INS5_IJNSA_ILi8EEESI_EEENS5_IJSI_SC_EEEEEEEvNS4_8identityENS4_23SM90_TMA_LOAD_MULTICASTES1B_vS1C_EENS_8epilogue10collective6detail29Sm90TmaWarpSpecializedAdapterINS1G_15DefaultEpilogueISK_SL_SL_NS1F_6thread17LinearCombinationISK_Li1EffLNS1K_9ScaleType4KindE0ELNS_15FloatRoundStyleE2ESK_EENS1_15EpilogueDefaultEEEEEvvEEEEvNT_6ParamsE,"ax",@progbits
	.align	128
.text._ZN7cutlass13device_kernelINS_4gemm6kernel13GemmUniversalIN4cute5tupleIJiiiiEEENS1_10collective13CollectiveMmaINS1_37MainloopSm90TmaGmmaWarpSpecializedFP8ILi26ENS5_IJNS4_1CILi2EEENSA_ILi1EEESC_EEENS1_35KernelTmaWarpSpecializedCooperativeEEENS5_IJNSA_ILi192EEENSA_ILi80EEENSA_ILi32EEEEEENS_12float_e4m3_tENS5_IJlSC_lEEESK_SL_NS4_8TiledMMAINS4_8MMA_AtomIJNS4_4SM904GMMA30MMA_64x16x32_F32E4M3E4M3_SS_TNILNSP_7ScaleInE1ELSR_1EEEEEENS4_6LayoutISD_NS5_IJSC_NSA_ILi0EEESV_EEEEENS5_IJNS4_10UnderscoreESY_SY_EEEEENS4_13SM90_TMA_LOADENS4_14ComposedLayoutINS4_7SwizzleILi1ELi4ELi3EEENS4_18smem_ptr_flag_bitsILi8EEENSU_INS5_IJNSA_ILi8EEESI_EEENS5_IJSI_SC_EEEEEEEvNS4_8identityENS4_23SM90_TMA_LOAD_MULTICASTES1B_vS1C_EENS_8epilogue10collective6detail29Sm90TmaWarpSpecializedAdapterINS1G_15DefaultEpilogueISK_SL_SL_NS1F_6thread17LinearCombinationISK_Li1EffLNS1K_9ScaleType4KindE0ELNS_15FloatRoundStyleE2ESK_EENS1_15EpilogueDefaultEEEEEvvEEEEvNT_6ParamsE:
        .type           _ZN7cutlass13device_kernelINS_4gemm6kernel13GemmUniversalIN4cute5tupleIJiiiiEEENS1_10collective13CollectiveMmaINS1_37MainloopSm90TmaGmmaWarpSpecializedFP8ILi26ENS5_IJNS4_1CILi2EEENSA_ILi1EEESC_EEENS1_35KernelTmaWarpSpecializedCooperativeEEENS5_IJNSA_ILi192EEENSA_ILi80EEENSA_ILi32EEEEEENS_12float_e4m3_tENS5_IJlSC_lEEESK_SL_NS4_8TiledMMAINS4_8MMA_AtomIJNS4_4SM904GMMA30MMA_64x16x32_F32E4M3E4M3_SS_TNILNSP_7ScaleInE1ELSR_1EEEEEENS4_6LayoutISD_NS5_IJSC_NSA_ILi0EEESV_EEEEENS5_IJNS4_10UnderscoreESY_SY_EEEEENS4_13SM90_TMA_LOADENS4_14ComposedLayoutINS4_7SwizzleILi1ELi4ELi3EEENS4_18smem_ptr_flag_bitsILi8EEENSU_INS5_IJNSA_ILi8EEESI_EEENS5_IJSI_SC_EEEEEEEvNS4_8identityENS4_23SM90_TMA_LOAD_MULTICASTES1B_vS1C_EENS_8epilogue10collective6detail29Sm90TmaWarpSpecializedAdapterINS1G_15DefaultEpilogueISK_SL_SL_NS1F_6thread17LinearCombinationISK_Li1EffLNS1K_9ScaleType4KindE0ELNS_15FloatRoundStyleE2ESK_EENS1_15EpilogueDefaultEEEEEvvEEEEvNT_6ParamsE,@function
        .size           _ZN7cutlass13device_kernelINS_4gemm6kernel13GemmUniversalIN4cute5tupleIJiiiiEEENS1_10collective13CollectiveMmaINS1_37MainloopSm90TmaGmmaWarpSpecializedFP8ILi26ENS5_IJNS4_1CILi2EEENSA_ILi1EEESC_EEENS1_35KernelTmaWarpSpecializedCooperativeEEENS5_IJNSA_ILi192EEENSA_ILi80EEENSA_ILi32EEEEEENS_12float_e4m3_tENS5_IJlSC_lEEESK_SL_NS4_8TiledMMAINS4_8MMA_AtomIJNS4_4SM904GMMA30MMA_64x16x32_F32E4M3E4M3_SS_TNILNSP_7ScaleInE1ELSR_1EEEEEENS4_6LayoutISD_NS5_IJSC_NSA_ILi0EEESV_EEEEENS5_IJNS4_10UnderscoreESY_SY_EEEEENS4_13SM90_TMA_LOADENS4_14ComposedLayoutINS4_7SwizzleILi1ELi4ELi3EEENS4_18smem_ptr_flag_bitsILi8EEENSU_INS5_IJNSA_ILi8EEESI_EEENS5_IJSI_SC_EEEEEEEvNS4_8identityENS4_23SM90_TMA_LOAD_MULTICASTES1B_vS1C_EENS_8epilogue10collective6detail29Sm90TmaWarpSpecializedAdapterINS1G_15DefaultEpilogueISK_SL_SL_NS1F_6thread17LinearCombinationISK_Li1EffLNS1K_9ScaleType4KindE0ELNS_15FloatRoundStyleE2ESK_EENS1_15EpilogueDefaultEEEEEvvEEEEvNT_6ParamsE,(.L_x_283 - _ZN7cutlass13device_kernelINS_4gemm6kernel13GemmUniversalIN4cute5tupleIJiiiiEEENS1_10collective13CollectiveMmaINS1_37MainloopSm90TmaGmmaWarpSpecializedFP8ILi26ENS5_IJNS4_1CILi2EEENSA_ILi1EEESC_EEENS1_35KernelTmaWarpSpecializedCooperativeEEENS5_IJNSA_ILi192EEENSA_ILi80EEENSA_ILi32EEEEEENS_12float_e4m3_tENS5_IJlSC_lEEESK_SL_NS4_8TiledMMAINS4_8MMA_AtomIJNS4_4SM904GMMA30MMA_64x16x32_F32E4M3E4M3_SS_TNILNSP_7ScaleInE1ELSR_1EEEEEENS4_6LayoutISD_NS5_IJSC_NSA_ILi0EEESV_EEEEENS5_IJNS4_10UnderscoreESY_SY_EEEEENS4_13SM90_TMA_LOADENS4_14ComposedLayoutINS4_7SwizzleILi1ELi4ELi3EEENS4_18smem_ptr_flag_bitsILi8EEENSU_INS5_IJNSA_ILi8EEESI_EEENS5_IJSI_SC_EEEEEEEvNS4_8identityENS4_23SM90_TMA_LOAD_MULTICASTES1B_vS1C_EENS_8epilogue10collective6detail29Sm90TmaWarpSpecializedAdapterINS1G_15DefaultEpilogueISK_SL_SL_NS1F_6thread17LinearCombinationISK_Li1EffLNS1K_9ScaleType4KindE0ELNS_15FloatRoundStyleE2ESK_EENS1_15EpilogueDefaultEEEEEvvEEEEvNT_6ParamsE)
        .other          _ZN7cutlass13device_kernelINS_4gemm6kernel13GemmUniversalIN4cute5tupleIJiiiiEEENS1_10collective13CollectiveMmaINS1_37MainloopSm90TmaGmmaWarpSpecializedFP8ILi26ENS5_IJNS4_1CILi2EEENSA_ILi1EEESC_EEENS1_35KernelTmaWarpSpecializedCooperativeEEENS5_IJNSA_ILi192EEENSA_ILi80EEENSA_ILi32EEEEEENS_12float_e4m3_tENS5_IJlSC_lEEESK_SL_NS4_8TiledMMAINS4_8MMA_AtomIJNS4_4SM904GMMA30MMA_64x16x32_F32E4M3E4M3_SS_TNILNSP_7ScaleInE1ELSR_1EEEEEENS4_6LayoutISD_NS5_IJSC_NSA_ILi0EEESV_EEEEENS5_IJNS4_10UnderscoreESY_SY_EEEEENS4_13SM90_TMA_LOADENS4_14ComposedLayoutINS4_7SwizzleILi1ELi4ELi3EEENS4_18smem_ptr_flag_bitsILi8EEENSU_INS5_IJNSA_ILi8EEESI_EEENS5_IJSI_SC_EEEEEEEvNS4_8identityENS4_23SM90_TMA_LOAD_MULTICASTES1B_vS1C_EENS_8epilogue10collective6detail29Sm90TmaWarpSpecializedAdapterINS1G_15DefaultEpilogueISK_SL_SL_NS1F_6thread17LinearCombinationISK_Li1EffLNS1K_9ScaleType4KindE0ELNS_15FloatRoundStyleE2ESK_EENS1_15EpilogueDefaultEEEEEvvEEEEvNT_6ParamsE,@"STO_CUDA_ENTRY STV_DEFAULT"
_ZN7cutlass13device_kernelINS_4gemm6kernel13GemmUniversalIN4cute5tupleIJiiiiEEENS1_10collective13CollectiveMmaINS1_37MainloopSm90TmaGmmaWarpSpecializedFP8ILi26ENS5_IJNS4_1CILi2EEENSA_ILi1EEESC_EEENS1_35KernelTmaWarpSpecializedCooperativeEEENS5_IJNSA_ILi192EEENSA_ILi80EEENSA_ILi32EEEEEENS_12float_e4m3_tENS5_IJlSC_lEEESK_SL_NS4_8TiledMMAINS4_8MMA_AtomIJNS4_4SM904GMMA30MMA_64x16x32_F32E4M3E4M3_SS_TNILNSP_7ScaleInE1ELSR_1EEEEEENS4_6LayoutISD_NS5_IJSC_NSA_ILi0EEESV_EEEEENS5_IJNS4_10UnderscoreESY_SY_EEEEENS4_13SM90_TMA_LOADENS4_14ComposedLayoutINS4_7SwizzleILi1ELi4ELi3EEENS4_18smem_ptr_flag_bitsILi8EEENSU_INS5_IJNSA_ILi8EEESI_EEENS5_IJSI_SC_EEEEEEEvNS4_8identityENS4_23SM90_TMA_LOAD_MULTICASTES1B_vS1C_EENS_8epilogue10collective6detail29Sm90TmaWarpSpecializedAdapterINS1G_15DefaultEpilogueISK_SL_SL_NS1F_6thread17LinearCombinationISK_Li1EffLNS1K_9ScaleType4KindE0ELNS_15FloatRoundStyleE2ESK_EENS1_15EpilogueDefaultEEEEEvvEEEEvNT_6ParamsE:
[----:B------:R-:W-:Y:S01]  /*0000*/  LDC R1, c[0x0][0x28] ;  /* 0x00000a00ff017b82 */ /* 0x000fe20000000800 */
[----:B------:R-:W0:Y:S01]  /*0010*/  S2R R0, SR_TID.X ;  /* 0x0000000000007919 */ /* 0x000e220000002100 */
[----:B------:R-:W-:Y:S01]  /*0020*/  ELECT P0, URZ, PT ;  /* 0x00000000003f782f */ /* 0x000fe20003800000 */
[----:B------:R-:W-:Y:S01]  /*0030*/  BSSY B0, `(.L_x_0) ;  /* 0x000000f000007945 */ /* 0x000fe20003800000 */
[--C-:B0-----:R-:W-:Y:S02]  /*0040*/  SHF.R.U32.HI R2, RZ, 0x5, R0.reuse ;  /* 0x00000005ff027819 */ /* 0x101fe40000011600 */
[----:B------:R-:W-:-:S03]  /*0050*/  SHF.R.U32.HI R3, RZ, 0x7, R0 ;  /* 0x00000007ff037819 */ /* 0x000fc60000011600 */
[----:B------:R-:W0:Y:S04]  /*0060*/  SHFL.IDX PT, R7, R2, RZ, 0x1f ;  /* 0x00001fff02077589 */ /* 0x000e2800000e0000 */
[----:B------:R-:W1:Y:S01]  /*0070*/  SHFL.IDX PT, R3, R3, RZ, 0x1f ;  /* 0x00001fff03037589 */ /* 0x000e6200000e0000 */
[----:B0-----:R-:W-:-:S13]  /*0080*/  ISETP.NE.OR P0, PT, R7, RZ, !P0 ;  /* 0x000000ff0700720c */ /* 0x001fda0004705670 */
[----:B-1----:R-:W-:Y:S05]  /*0090*/  @P0 BRA `(.L_x_1) ;  /* 0x0000000000200947 */ /* 0x002fea0003800000 */
[----:B------:R-:W-:Y:S02]  /*00a0*/  ULDC.64 UR4, c[0x0][0x198] ;  /* 0x0000660000047ab9 */ /* 0x000fe40000000a00 */
[----:B------:R-:W-:Y:S02]  /*00b0*/  UIADD3 UR6, UP0, UR4, 0xf0, URZ ;  /* 0x000000f004067890 */ /* 0x000fe4000ff1e03f */
[----:B------:R-:W-:Y:S02]  /*00c0*/  UIADD3 UR4, UP1, UR4, 0x1f0, URZ ;  /* 0x000001f004047890 */ /* 0x000fe4000ff3e03f */
[----:B------:R-:W-:Y:S02]  /*00d0*/  UIADD3.X UR7, URZ, UR5, URZ, UP0, !UPT ;  /* 0x000000053f077290 */ /* 0x000fe400087fe43f */
[----:B------:R-:W-:-:S07]  /*00e0*/  UIADD3.X UR5, URZ, UR5, URZ, UP1, !UPT ;  /* 0x000000053f057290 */ /* 0x000fce0008ffe43f */
[----:B------:R0:W-:Y:S02]  /*00f0*/  UTMACCTL.PF [UR6] ;  /* 0x00000000060079b9 */ /* 0x0001e40008040000 */
[----:B------:R0:W-:Y:S02]  /*0100*/  UTMACCTL.PF [UR4] ;  /* 0x00000000040079b9 */ /* 0x0001e40008040000 */
[----:B0-----:R-:W-:Y:S01]  /*0110*/  NOP ;  /* 0x0000000000007918 */ /* 0x001fe20000000000 */
.L_x_1:
[----:B------:R-:W-:Y:S05]  /*0120*/  BSYNC B0 ;  /* 0x0000000000007941 */ /* 0x000fea0003800000 */
.L_x_0:
[----:B------:R-:W0:Y:S02]  /*0130*/  SHFL.IDX PT, R4, R2, RZ, 0x1f ;  /* 0x00001fff02047589 */ /* 0x000e2400000e0000 */
[----:B0-----:R-:W-:-:S13]  /*0140*/  ISETP.NE.AND P0, PT, R4, RZ, PT ;  /* 0x000000ff0400720c */ /* 0x001fda0003f05270 */
[----:B------:R-:W-:Y:S05]  /*0150*/  @P0 BRA `(.L_x_2) ;  /* 0x0000000400140947 */ /* 0x000fea0003800000 */
[----:B------:R-:W-:Y:S01]  /*0160*/  ELECT P0, URZ, PT ;  /* 0x00000000003f782f */ /* 0x000fe20003800000 */
[----:B------:R-:W-:-:S12]  /*0170*/  BSSY B0, `(.L_x_2) ;  /* 0x0000043000007945 */ /* 0x000fd80003800000 */
[----:B------:R-:W-:Y:S05]  /*0180*/  @!P0 BRA `(.L_x_3) ;  /* 0x0000000400048947 */ /* 0x000fea0003800000 */
[----:B------:R-:W0:Y:S01]  /*0190*/  S2UR UR8, SR_CgaCtaId ;  /* 0x00000000000879c3 */ /* 0x000e220000008800 */
[----:B------:R-:W-:Y:S01]  /*01a0*/  UMOV UR4, 0x400 ;  /* 0x0000040000047882 */ /* 0x000fe20000000000 */
[----:B------:R-:W-:Y:S01]  /*01b0*/  UMOV UR5, 0x1 ;  /* 0x0000000100057882 */ /* 0x000fe20000000000 */
[----:B------:R-:W-:Y:S02]  /*01c0*/  UMOV UR6, 0x4 ;  /* 0x0000000400067882 */ /* 0x000fe40000000000 */
[----:B------:R-:W-:-:S04]  /*01d0*/  UIADD3 UR6, -UR6, 0x100000, URZ ;  /* 0x0010000006067890 */ /* 0x000fc8000fffe13f */
[----:B------:R-:W-:Y:S02]  /*01e0*/  USHF.L.U32 UR7, UR6, 0xb, URZ ;  /* 0x0000000b06077899 */ /* 0x000fe4000800063f */
[----:B------:R-:W-:Y:S02]  /*01f0*/  USHF.L.U32 UR6, UR6, 0x1, URZ ;  /* 0x0000000106067899 */ /* 0x000fe4000800063f */
[----:B0-----:R-:W-:Y:S02]  /*0200*/  ULEA UR8, UR8, UR4, 0x18 ;  /* 0x0000000408087291 */ /* 0x001fe4000f8ec03f */
[----:B------:R-:W-:-:S04]  /*0210*/  UIADD3 UR4, -UR5, 0x100000, URZ ;  /* 0x0010000005047890 */ /* 0x000fc8000fffe13f */
[----:B------:R-:W-:Y:S02]  /*0220*/  USHF.L.U32 UR5, UR4, 0xb, URZ ;  /* 0x0000000b04057899 */ /* 0x000fe4000800063f */
[----:B------:R-:W-:Y:S01]  /*0230*/  USHF.L.U32 UR4, UR4, 0x1, URZ ;  /* 0x0000000104047899 */ /* 0x000fe2000800063f */
[----:B------:R-:W0:Y:S11]  /*0240*/  FENCE.VIEW.ASYNC.S ;  /* 0x00000000000073c6 */ /* 0x000e360000000000 */
[----:B0-----:R0:W1:Y:S01]  /*0250*/  SYNCS.EXCH.64 URZ, [UR8], UR4 ;  /* 0x00000004083f75b2 */ /* 0x0010620008000100 */
[----:B------:R0:W2:Y:S01]  /*0260*/  SYNCS.EXCH.64 URZ, [UR8+0xd0], UR6 ;  /* 0x0000d006083f75b2 */ /* 0x0000a20008000100 */
[----:B------:R0:W3:Y:S01]  /*0270*/  SYNCS.EXCH.64 URZ, [UR8+0x8], UR4 ;  /* 0x00000804083f75b2 */ /* 0x0000e20008000100 */
[----:B------:R0:W4:Y:S01]  /*0280*/  SYNCS.EXCH.64 URZ, [UR8+0xd8], UR6 ;  /* 0x0000d806083f75b2 */ /* 0x0001220008000100 */
[----:B------:R0:W0:Y:S01]  /*0290*/  SYNCS.EXCH.64 URZ, [UR8+0x10], UR4 ;  /* 0x00001004083f75b2 */ /* 0x0000220008000100 */
        /* <DEDUP_REMOVED lines=47> */
[----:B-1234-:R-:W-:Y:S01]  /*0590*/  NOP ;  /* 0x0000000000007918 */ /* 0x01efe20000000000 */
.L_x_3:
[----:B0-----:R-:W-:Y:S05]  /*05a0*/  BSYNC B0 ;  /* 0x0000000000007941 */ /* 0x001fea0003800000 */
.L_x_2:
[----:B------:R-:W-:Y:S01]  /*05b0*/  SHF.R.S32.HI R5, RZ, 0x1f, R0 ;  /* 0x0000001fff057819 */ /* 0x000fe20000011400 */
[----:B------:R-:W0:Y:S01]  /*05c0*/  SHFL.IDX PT, R2, R2, RZ, 0x1f ;  /* 0x00001fff02027589 */ /* 0x000e2200000e0000 */
[----:B------:R-:W1:Y:S01]  /*05d0*/  S2UR UR8, SR_CTAID.X ;  /* 0x00000000000879c3 */ /* 0x000e620000002500 */
[----:B------:R-:W-:Y:S02]  /*05e0*/  ELECT P0, URZ, PT ;  /* 0x00000000003f782f */ /* 0x000fe40003800000 */
[----:B------:R-:W-:Y:S01]  /*05f0*/  LEA.HI R5, R5, R0, RZ, 0x7 ;  /* 0x0000000005057211 */ /* 0x000fe200078f38ff */
[----:B------:R-:W2:Y:S01]  /*0600*/  S2R R10, SR_CTAID.Y ;  /* 0x00000000000a7919 */ /* 0x000ea20000002600 */
[----:B------:R-:W-:Y:S01]  /*0610*/  SHF.R.S32.HI R13, RZ, 0x1f, R4 ;  /* 0x0000001fff0d7819 */ /* 0x000fe20000011404 */
[----:B------:R-:W-:Y:S01]  /*0620*/  ULDC UR4, c[0x0][0x150] ;  /* 0x0000540000047ab9 */ /* 0x000fe20000000800 */
[----:B------:R-:W-:Y:S01]  /*0630*/  LOP3.LUT R5, R5, 0xffffff80, RZ, 0xc0, !PT ;  /* 0xffffff8005057812 */ /* 0x000fe200078ec0ff */
[----:B------:R-:W-:Y:S01]  /*0640*/  VIADD R16, R3, 0xffffffff ;  /* 0xffffffff03107836 */ /* 0x000fe20000000000 */
[----:B------:R-:W-:Y:S01]  /*0650*/  LEA.HI R13, R13, R4, RZ, 0x2 ;  /* 0x000000040d0d7211 */ /* 0x000fe200078f10ff */
[----:B------:R-:W3:Y:S01]  /*0660*/  LDC R12, c[0x0][0x144] ;  /* 0x00005100ff0c7b82 */ /* 0x000ee20000000800 */
[----:B------:R-:W-:Y:S01]  /*0670*/  NOP ;  /* 0x0000000000007918 */ /* 0x000fe20000000000 */
[----:B------:R-:W-:Y:S01]  /*0680*/  IMAD.IADD R5, R0, 0x1, -R5 ;  /* 0x0000000100057824 */ /* 0x000fe200078e0a05 */
[----:B------:R-:W-:Y:S01]  /*0690*/  LOP3.LUT R13, R13, 0x3ffffffc, RZ, 0xc0, !PT ;  /* 0x3ffffffc0d0d7812 */ /* 0x000fe200078ec0ff */
[----:B------:R-:W-:Y:S01]  /*06a0*/  NOP ;  /* 0x0000000000007918 */ /* 0x000fe20000000000 */
[----:B------:R-:W-:-:S02]  /*06b0*/  ISETP.GE.U32.AND P6, PT, R16, 0x2, PT ;  /* 0x000000021000780c */ /* 0x000fc40003fc6070 */
[----:B------:R-:W-:Y:S01]  /*06c0*/  SHF.R.S32.HI R6, RZ, 0x1f, R5 ;  /* 0x0000001fff067819 */ /* 0x000fe20000011405 */
[----:B------:R-:W-:Y:S01]  /*06d0*/  IMAD.IADD R4, R4, 0x1, -R13 ;  /* 0x0000000104047824 */ /* 0x000fe200078e0a0d */
[----:B------:R-:W4:Y:S01]  /*06e0*/  LDC R14, c[0x0][0x140] ;  /* 0x00005000ff0e7b82 */ /* 0x000f220000000800 */
[----:B------:R-:W-:Y:S02]  /*06f0*/  ISETP.NE.AND P3, PT, R3, RZ, PT ;  /* 0x000000ff0300720c */ /* 0x000fe40003f65270 */
[----:B------:R-:W-:Y:S02]  /*0700*/  LEA.HI R6, R6, R5, RZ, 0x3 ;  /* 0x0000000506067211 */ /* 0x000fe400078f18ff */
[----:B0-----:R-:W-:Y:S02]  /*0710*/  ISETP.NE.OR P0, PT, R2, RZ, !P0 ;  /* 0x000000ff0200720c */ /* 0x001fe40004705670 */
[--C-:B------:R-:W-:Y:S01]  /*0720*/  SHF.R.S32.HI R2, RZ, 0x3, R6.reuse ;  /* 0x00000003ff027819 */ /* 0x100fe20000011406 */
[----:B------:R-:W0:Y:S01]  /*0730*/  LDC R13, c[0x0][0x148] ;  /* 0x00005200ff0d7b82 */ /* 0x000e220000000800 */
[----:B------:R-:W-:-:S02]  /*0740*/  SHF.R.S32.HI R9, RZ, 0x1f, R6 ;  /* 0x0000001fff097819 */ /* 0x000fc40000011406 */
[----:B-1----:R-:W-:Y:S02]  /*0750*/  I2FP.F32.U32 R6, UR8 ;  /* 0x0000000800067c45 */ /* 0x002fe40008201000 */
[----:B------:R-:W-:-:S03]  /*0760*/  LEA.HI R9, R9, R2, RZ, 0x2 ;  /* 0x0000000209097211 */ /* 0x000fc600078f10ff */
[----:B------:R-:W-:Y:S01]  /*0770*/  FMUL R6, R6, UR4 ;  /* 0x0000000406067c20 */ /* 0x000fe20008400000 */
[----:B------:R-:W-:Y:S01]  /*0780*/  LOP3.LUT R9, R9, 0xfffffffc, RZ, 0xc0, !PT ;  /* 0xfffffffc09097812 */ /* 0x000fe200078ec0ff */
[----:B------:R-:W-:Y:S01]  /*0790*/  VOTEU.ALL UP0, P0 ;  /* 0x00000000003f7886 */ /* 0x000fe20000000000 */
[----:B--2---:R-:W-:Y:S01]  /*07a0*/  I2FP.F32.U32 R8, R10 ;  /* 0x0000000a00087245 */ /* 0x004fe20000201000 */
[----:B------:R-:W-:Y:S01]  /*07b0*/  ULDC UR4, c[0x0][0x154] ;  /* 0x0000550000047ab9 */ /* 0x000fe20000000800 */
[----:B------:R-:W-:Y:S01]  /*07c0*/  VOTEU.ALL UP1, P0 ;  /* 0x00000000003f7886 */ /* 0x000fe20000020000 */
[----:B------:R-:W1:Y:S01]  /*07d0*/  F2I.U32.TRUNC.NTZ R6, R6 ;  /* 0x0000000600067305 */ /* 0x000e62000020f000 */
[----:B------:R-:W-:Y:S01]  /*07e0*/  IMAD.IADD R9, R2, 0x1, -R9 ;  /* 0x0000000102097824 */ /* 0x000fe200078e0a09 */
[----:B------:R-:W2:Y:S01]  /*07f0*/  @!UP0 S2UR UR7, SR_CgaCtaId ;  /* 0x00000000000789c3 */ /* 0x000ea20000008800 */
[----:B------:R-:W-:Y:S01]  /*0800*/  FMUL R8, R8, UR4 ;  /* 0x0000000408087c20 */ /* 0x000fe20008400000 */
[----:B------:R-:W-:Y:S01]  /*0810*/  UMOV UR4, 0x20 ;  /* 0x0000002000047882 */ /* 0x000fe20000000000 */
[----:B------:R-:W-:Y:S01]  /*0820*/  IMAD R4, R4, 0x4, R9 ;  /* 0x0000000404047824 */ /* 0x000fe200078e0209 */
[----:B------:R-:W-:Y:S01]  /*0830*/  @!UP0 UMOV UR6, 0x400 ;  /* 0x0000040000068882 */ /* 0x000fe20000000000 */
[----:B------:R-:W-:-:S04]  /*0840*/  @!UP0 UIADD3 UR4, -UR4, 0x100000, URZ ;  /* 0x0010000004048890 */ /* 0x000fc8000fffe13f */
[----:B------:R-:W-:Y:S02]  /*0850*/  @!UP0 USHF.L.U32 UR5, UR4, 0xb, URZ ;  /* 0x0000000b04058899 */ /* 0x000fe4000800063f */
[----:B------:R-:W-:Y:S01]  /*0860*/  @!UP0 USHF.L.U32 UR4, UR4, 0x1, URZ ;  /* 0x0000000104048899 */ /* 0x000fe2000800063f */
[----:B----4-:R-:W-:Y:S01]  /*0870*/  ISETP.EQ.U32.AND P2, PT, R14, 0x1, PT ;  /* 0x000000010e00780c */ /* 0x010fe20003f42070 */
[----:B------:R-:W4:Y:S01]  /*0880*/  F2I.U32.TRUNC.NTZ R8, R8 ;  /* 0x0000000800087305 */ /* 0x000f22000020f000 */
[----:B------:R-:W-:-:S04]  /*0890*/  LEA.HI R2, R4, R4, RZ, 0x1 ;  /* 0x0000000404027211 */ /* 0x000fc800078f08ff */
[----:B------:R-:W-:Y:S01]  /*08a0*/  LOP3.LUT R9, R2, 0xfffffffe, RZ, 0xc0, !PT ;  /* 0xfffffffe02097812 */ /* 0x000fe200078ec0ff */
[----:B-1----:R-:W-:Y:S01]  /*08b0*/  IMAD.MOV R15, RZ, RZ, -R6 ;  /* 0x000000ffff0f7224 */ /* 0x002fe200078e0a06 */
[----:B------:R-:W-:-:S03]  /*08c0*/  SHF.R.S32.HI R2, RZ, 0x1f, R7 ;  /* 0x0000001fff027819 */ /* 0x000fc60000011407 */
[----:B---3--:R-:W-:Y:S01]  /*08d0*/  IMAD R12, R12, R15, UR8 ;  /* 0x000000080c0c7e24 */ /* 0x008fe2000f8e020f */
[----:B------:R-:W-:Y:S01]  /*08e0*/  LEA.HI R2, R2, R7, RZ, 0x2 ;  /* 0x0000000702027211 */ /* 0x000fe200078f10ff */
[----:B------:R-:W-:-:S03]  /*08f0*/  IMAD.IADD R9, R4, 0x1, -R9 ;  /* 0x0000000104097824 */ /* 0x000fc600078e0a09 */
[----:B------:R-:W-:Y:S01]  /*0900*/  LOP3.LUT R2, R2, 0xfffffffc, RZ, 0xc0, !PT ;  /* 0xfffffffc02027812 */ /* 0x000fe200078ec0ff */
[----:B----4-:R-:W-:Y:S01]  /*0910*/  IMAD.MOV R20, RZ, RZ, -R8 ;  /* 0x000000ffff147224 */ /* 0x010fe200078e0a08 */
[----:B------:R-:W-:Y:S01]  /*0920*/  ISETP.NE.AND P4, PT, R9, R12, PT ;  /* 0x0000000c0900720c */ /* 0x000fe20003f85270 */
[C---:B------:R-:W-:Y:S01]  /*0930*/  IMAD.SHL.U32 R9, R4.reuse, 0x4, RZ ;  /* 0x0000000404097824 */ /* 0x040fe200078e00ff */
[----:B--2---:R-:W-:Y:S01]  /*0940*/  @!UP0 ULEA UR6, UR7, UR6, 0x18 ;  /* 0x0000000607068291 */ /* 0x004fe2000f8ec03f */
[----:B------:R-:W-:Y:S01]  /*0950*/  IMAD.IADD R7, R7, 0x1, -R2 ;  /* 0x0000000107077824 */ /* 0x000fe200078e0a02 */
[----:B------:R-:W-:Y:S01]  /*0960*/  VOTEU.ALL UP0, P0 ;  /* 0x00000000003f7886 */ /* 0x000fe20000000000 */
[----:B------:R-:W-:Y:S01]  /*0970*/  LOP3.LUT P0, RZ, R5, 0x7, RZ, 0xc0, !PT ;  /* 0x0000000705ff7812 */ /* 0x000fe2000780c0ff */
[----:B------:R-:W-:Y:S01]  /*0980*/  IMAD.MOV.U32 R5, RZ, RZ, 0x1 ;  /* 0x00000001ff057424 */ /* 0x000fe200078e00ff */
[----:B------:R-:W-:Y:S01]  /*0990*/  LOP3.LUT R6, R4, 0xc, R9, 0x78, !PT ;  /* 0x0000000c04067812 */ /* 0x000fe200078e7809 */
[----:B0-----:R-:W-:Y:S01]  /*09a0*/  IMAD R9, R13, R20, R10 ;  /* 0x000000140d097224 */ /* 0x001fe200078e020a */
[----:B------:R-:W-:-:S02]  /*09b0*/  ISETP.NE.AND P1, PT, R7, 0x3, PT ;  /* 0x000000030700780c */ /* 0x000fc40003f25270 */
[C---:B------:R-:W-:Y:S02]  /*09c0*/  ISETP.LT.U32.AND P0, PT, R6.reuse, 0x2, !P0 ;  /* 0x000000020600780c */ /* 0x040fe40004701070 */
[----:B------:R-:W-:Y:S01]  /*09d0*/  @P4 LEA.HI R2, R6, R6, RZ, 0x1 ;  /* 0x0000000606024211 */ /* 0x000fe200078f08ff */
[----:B------:R-:W0:Y:S02]  /*09e0*/  FENCE.VIEW.ASYNC.S ;  /* 0x00000000000073c6 */ /* 0x000e240000000000 */
[----:B0-----:R0:W1:Y:S01]  /*09f0*/  @!UP0 SYNCS.EXCH.64 URZ, [UR6+0x1b0], UR4 ;  /* 0x0001b004063f85b2 */ /* 0x0010620008000100 */
[----:B------:R-:W-:Y:S02]  /*0a00*/  ISETP.EQ.OR P1, PT, R7, RZ, !P1 ;  /* 0x000000ff0700720c */ /* 0x000fe40004f22670 */
[----:B------:R-:W-:Y:S02]  /*0a10*/  @P4 SHF.R.S32.HI R2, RZ, 0x1, R2 ;  /* 0x00000001ff024819 */ /* 0x000fe40000011402 */
[----:B------:R-:W-:-:S02]  /*0a20*/  ISETP.EQ.AND P1, PT, R3, RZ, P1 ;  /* 0x000000ff0300720c */ /* 0x000fc40000f22270 */
[----:B------:R-:W-:Y:S02]  /*0a30*/  @P4 ISETP.NE.AND P5, PT, R2, R9, PT ;  /* 0x000000090200420c */ /* 0x000fe40003fa5270 */
[----:B------:R-:W-:Y:S02]  /*0a40*/  SEL R2, RZ, 0x1, !P0 ;  /* 0x00000001ff027807 */ /* 0x000fe40004000000 */
[----:B------:R-:W-:Y:S02]  /*0a50*/  @P4 SEL R5, RZ, 0x1, P5 ;  /* 0x00000001ff054807 */ /* 0x000fe40002800000 */
[----:B------:R-:W-:Y:S02]  /*0a60*/  SEL R4, RZ, 0x1, !P1 ;  /* 0x00000001ff047807 */ /* 0x000fe40004800000 */
[----:B------:R-:W-:Y:S01]  /*0a70*/  LOP3.LUT R5, R5, R2, RZ, 0xc0, !PT ;  /* 0x0000000205057212 */ /* 0x000fe200078ec0ff */
[----:B------:R0:W2:Y:S01]  /*0a80*/  @!UP1 SYNCS.EXCH.64 URZ, [UR6+0x1b8], UR4 ;  /* 0x0001b804063f95b2 */ /* 0x0000a20008000100 */
[----:B------:R-:W-:Y:S01]  /*0a90*/  SEL R4, R4, 0x2, P6 ;  /* 0x0000000204047807 */ /* 0x000fe20003000000 */
[----:B------:R-:W-:Y:S01]  /*0aa0*/  NOP ;  /* 0x0000000000007918 */ /* 0x000fe20000000000 */
[----:B------:R-:W-:Y:S05]  /*0ab0*/  @!P2 BRA `(.L_x_4) ;  /* 0x000000000008a947 */ /* 0x000fea0003800000 */
[----:B-12---:R-:W-:Y:S01]  /*0ac0*/  UCGABAR_ARV ;  /* 0x00000000000079c7 */ /* 0x006fe20008000000 */
[----:B------:R-:W-:Y:S05]  /*0ad0*/  BRA `(.L_x_5) ;  /* 0x0000000000047947 */ /* 0x000fea0003800000 */
.L_x_4:
[----:B-12---:R-:W-:Y:S01]  /*0ae0*/  NOP ;  /* 0x0000000000007918 */ /* 0x006fe20000000000 */
.L_x_5:
[----:B------:R-:W1:Y:S01]  /*0af0*/  LDC R2, c[0x0][0x65c] ;  /* 0x00019700ff027b82 */ /* 0x000e620000000800 */
[----:B------:R-:W-:Y:S01]  /*0b00*/  IMAD.MOV.U32 R3, RZ, RZ, RZ ;  /* 0x000000ffff037224 */ /* 0x000fe200078e00ff */
[----:B-1----:R-:W-:Y:S01]  /*0b10*/  ISETP.NE.AND P4, PT, R2, 0x1, PT ;  /* 0x000000010200780c */ /* 0x002fe20003f85270 */
[----:B------:R-:W-:-:S12]  /*0b20*/  IMAD.U32 R2, RZ, RZ, UR8 ;  /* 0x00000008ff027e24 */ /* 0x000fd8000f8e00ff */
[----:B------:R-:W1:Y:S01]  /*0b30*/  @P4 LDC R15, c[0x0][0x10] ;  /* 0x00000400ff0f4b82 */ /* 0x000e620000000800 */
[----:B------:R-:W-:Y:S02]  /*0b40*/  @P4 IMAD.MOV.U32 R11, RZ, RZ, RZ ;  /* 0x000000ffff0b4224 */ /* 0x000fe400078e00ff */
[----:B------:R-:W-:-:S05]  /*0b50*/  @P4 IMAD.MOV.U32 R17, RZ, RZ, RZ ;  /* 0x000000ffff114224 */ /* 0x000fca00078e00ff */
[----:B------:R-:W2:Y:S01]  /*0b60*/  @!P4 LDC R9, c[0x0][0xc] ;  /* 0x00000300ff09cb82 */ /* 0x000ea20000000800 */
[----:B-1----:R-:W-:-:S04]  /*0b70*/  @P4 IMAD.WIDE.U32 R14, R15, UR8, R10 ;  /* 0x000000080f0e4c25 */ /* 0x002fc8000f8e000a */
[----:B--2---:R-:W-:-:S04]  /*0b80*/  @!P4 IMAD.WIDE.U32 R8, R10, R9, R2 ;  /* 0x000000090a08c225 */ /* 0x004fc800078e0002 */
[----:B------:R-:W-:Y:S02]  /*0b90*/  @P4 IMAD.MOV.U32 R2, RZ, RZ, R14 ;  /* 0x000000ffff024224 */ /* 0x000fe400078e000e */
[----:B------:R-:W-:Y:S02]  /*0ba0*/  @P4 IMAD.IADD R3, R15, 0x1, R17 ;  /* 0x000000010f034824 */ /* 0x000fe400078e0211 */
[----:B------:R-:W-:Y:S02]  /*0bb0*/  @!P4 IMAD.MOV.U32 R2, RZ, RZ, R8 ;  /* 0x000000ffff02c224 */ /* 0x000fe400078e0008 */
[----:B------:R-:W-:Y:S01]  /*0bc0*/  @!P4 IMAD.MOV.U32 R3, RZ, RZ, R9 ;  /* 0x000000ffff03c224 */ /* 0x000fe200078e0009 */
[----:B------:R-:W-:Y:S06]  /*0bd0*/  @!P2 BRA `(.L_x_6) ;  /* 0x00000000000ca947 */ /* 0x000fec0003800000 */
[----:B------:R-:W-:Y:S01]  /*0be0*/  UCGABAR_WAIT ;  /* 0x0000000000007dc7 */ /* 0x000fe20008000000 */
[----:B------:R-:W-:Y:S01]  /*0bf0*/  CCTL.IVALL ;  /* 0x00000000ff00798f */ /* 0x000fe20002000000 */
[----:B------:R-:W-:Y:S05]  /*0c00*/  BRA `(.L_x_7) ;  /* 0x0000000000047947 */ /* 0x000fea0003800000 */
.L_x_6:
[----:B------:R-:W-:Y:S06]  /*0c10*/  BAR.SYNC.DEFER_BLOCKING 0x0 ;  /* 0x0000000000007b1d */ /* 0x000fec0000010000 */
.L_x_7:
[----:B------:R-:W-:Y:S05]  /*0c20*/  @!P3 BRA `(.L_x_8) ;  /* 0x0000008c00f8b947 */ /* 0x000fea0003800000 */
[----:B------:R-:W-:-:S13]  /*0c30*/  ISETP.GT.U32.AND P0, PT, R16, 0x1, PT ;  /* 0x000000011000780c */ /* 0x000fda0003f04070 */
[----:B0-----:R-:W-:Y:S05]  /*0c40*/  @P0 EXIT ;  /* 0x000000000000094d */ /* 0x001fea0003800000 */
[----:B------:R-:W-:Y:S01]  /*0c50*/  ULDC.64 UR4, c[0x0][0x650] ;  /* 0x0001940000047ab9 */ /* 0x000fe20000000a00 */
[----:B------:R-:W-:Y:S01]  /*0c60*/  PRMT R14, RZ, 0x7610, R14 ;  /* 0x00007610ff0e7816 */ /* 0x000fe2000000000e */
[----:B------:R-:W-:Y:S01]  /*0c70*/  IMAD.MOV.U32 R9, RZ, RZ, -0x1 ;  /* 0xffffffffff097424 */ /* 0x000fe200078e00ff */
[----:B------:R-:W-:Y:S01]  /*0c80*/  ISETP.GE.U32.AND P0, PT, R2, UR4, PT ;  /* 0x0000000402007c0c */ /* 0x000fe2000bf06070 */
[----:B------:R-:W-:Y:S02]  /*0c90*/  IMAD.MOV.U32 R8, RZ, RZ, -0x1 ;  /* 0xffffffffff087424 */ /* 0x000fe400078e00ff */
[----:B------:R-:W-:Y:S01]  /*0ca0*/  IMAD.MOV.U32 R7, RZ, RZ, -0x1 ;  /* 0xffffffffff077424 */ /* 0x000fe200078e00ff */
[----:B------:R-:W-:-:S13]  /*0cb0*/  ISETP.GE.U32.AND.EX P0, PT, R3, UR5, PT, P0 ;  /* 0x0000000503007c0c */ /* 0x000fda000bf06100 */
[----:B------:R-:W-:Y:S05]  /*0cc0*/  @P0 BRA `(.L_x_9) ;  /* 0x0000000400280947 */ /* 0x000fea0003800000 */
[----:B------:R-:W0:Y:S01]  /*0cd0*/  LDC.64 R22, c[0x0][0x628] ;  /* 0x00018a00ff167b82 */ /* 0x000e220000000a00 */
[----:B------:R-:W-:Y:S02]  /*0ce0*/  IMAD.MOV.U32 R8, RZ, RZ, R2 ;  /* 0x000000ffff087224 */ /* 0x000fe400078e0002 */
[----:B------:R-:W-:-:S05]  /*0cf0*/  IMAD.MOV.U32 R9, RZ, RZ, R3 ;  /* 0x000000ffff097224 */ /* 0x000fca00078e0003 */
[----:B------:R-:W1:Y:S08]  /*0d00*/  LDC R18, c[0x0][0x630] ;  /* 0x00018c00ff127b82 */ /* 0x000e700000000800 */
[----:B------:R-:W2:Y:S01]  /*0d10*/  LDC.64 R24, c[0x0][0x620] ;  /* 0x00018800ff187b82 */ /* 0x000ea20000000a00 */
[----:B0-----:R-:W-:-:S04]  /*0d20*/  ISETP.NE.U32.AND P0, PT, R22, RZ, PT ;  /* 0x000000ff1600720c */ /* 0x001fc80003f05070 */
[----:B------:R-:W-:-:S13]  /*0d30*/  ISETP.NE.AND.EX P0, PT, R23, RZ, PT, P0 ;  /* 0x000000ff1700720c */ /* 0x000fda0003f05300 */
[----:B-12---:R-:W-:Y:S05]  /*0d40*/  @!P0 BRA `(.L_x_10) ;  /* 0x0000000000288947 */ /* 0x006fea0003800000 */
[----:B------:R-:W0:Y:S02]  /*0d50*/  LDC R7, c[0x0][0x634] ;  /* 0x00018d00ff077b82 */ /* 0x000e240000000800 */
[----:B0-----:R-:W-:-:S05]  /*0d60*/  IADD3 R7, P0, R2, R7, RZ ;  /* 0x0000000702077210 */ /* 0x001fca0007f1e0ff */
[----:B------:R-:W-:-:S04]  /*0d70*/  IMAD.X R19, RZ, RZ, R3, P0 ;  /* 0x000000ffff137224 */ /* 0x000fc800000e0603 */
[----:B------:R-:W-:-:S04]  /*0d80*/  IMAD.WIDE.U32 R8, R19, R22, RZ ;  /* 0x0000001613087225 */ /* 0x000fc800078e00ff */
[----:B------:R-:W-:-:S04]  /*0d90*/  IMAD.WIDE.U32 R14, P0, R7, R23, R8 ;  /* 0x00000017070e7225 */ /* 0x000fc80007800008 */
[----:B------:R-:W-:-:S04]  /*0da0*/  IMAD.WIDE.U32 R8, R7, R22, RZ ;  /* 0x0000001607087225 */ /* 0x000fc800078e00ff */
[----:B------:R-:W-:Y:S01]  /*0db0*/  IMAD.X R17, RZ, RZ, RZ, P0 ;  /* 0x000000ffff117224 */ /* 0x000fe200000e06ff */
[----:B------:R-:W-:Y:S01]  /*0dc0*/  IADD3 RZ, P0, R9, R14, RZ ;  /* 0x0000000e09ff7210 */ /* 0x000fe20007f1e0ff */
[----:B------:R-:W-:-:S04]  /*0dd0*/  IMAD.MOV.U32 R16, RZ, RZ, R15 ;  /* 0x000000ffff107224 */ /* 0x000fc800078e000f */
[----:B------:R-:W-:-:S08]  /*0de0*/  IMAD.WIDE.U32.X R8, R19, R23, R16, P0 ;  /* 0x0000001713087225 */ /* 0x000fd000000e0410 */
.L_x_10:
[----:B------:R-:W0:Y:S01]  /*0df0*/  LDC.64 R22, c[0x0][0x640] ;  /* 0x00019000ff167b82 */ /* 0x000e220000000a00 */
[--C-:B------:R-:W-:Y:S01]  /*0e00*/  SHF.R.U64 R27, R8, R18, R9.reuse ;  /* 0x00000012081b7219 */ /* 0x100fe20000001209 */
[----:B------:R-:W-:Y:S01]  /*0e10*/  IMAD R29, R13, R20, R10 ;  /* 0x000000140d1d7224 */ /* 0x000fe200078e020a */
[----:B------:R-:W-:Y:S02]  /*0e20*/  SHF.R.U32.HI R7, RZ, R18, R9 ;  /* 0x00000012ff077219 */ /* 0x000fe40000011609 */
[----:B------:R-:W-:-:S03]  /*0e30*/  IADD3 R11, P0, RZ, -R27, RZ ;  /* 0x8000001bff0b7210 */ /* 0x000fc60007f1e0ff */
[----:B------:R-:W1:Y:S02]  /*0e40*/  LDC R16, c[0x0][0x618] ;  /* 0x00018600ff107b82 */ /* 0x000e640000000800 */
[----:B------:R-:W-:Y:S02]  /*0e50*/  IMAD.X R7, RZ, RZ, ~R7, P0 ;  /* 0x000000ffff077224 */ /* 0x000fe400000e0e07 */
[----:B------:R-:W-:-:S04]  /*0e60*/  IMAD.WIDE.U32 R8, R11, R24, R2 ;  /* 0x000000180b087225 */ /* 0x000fc800078e0002 */
[----:B------:R-:W2:Y:S01]  /*0e70*/  LDC R15, c[0x0][0x608] ;  /* 0x00018200ff0f7b82 */ /* 0x000ea20000000800 */
[----:B------:R-:W-:-:S04]  /*0e80*/  IMAD R14, R7, R24, RZ ;  /* 0x00000018070e7224 */ /* 0x000fc800078e02ff */
[----:B------:R-:W-:Y:S02]  /*0e90*/  IMAD R7, R11, R25, R14 ;  /* 0x000000190b077224 */ /* 0x000fe400078e020e */
[----:B------:R-:W-:Y:S01]  /*0ea0*/  IMAD.MOV.U32 R14, RZ, RZ, -0x1 ;  /* 0xffffffffff0e7424 */ /* 0x000fe200078e00ff */
[----:B------:R-:W3:Y:S01]  /*0eb0*/  LDC R21, c[0x0][0x658] ;  /* 0x00019600ff157b82 */ /* 0x000ee20000000800 */
[----:B------:R-:W-:Y:S01]  /*0ec0*/  IMAD.IADD R7, R9, 0x1, R7 ;  /* 0x0000000109077824 */ /* 0x000fe200078e0207 */
[----:B0-----:R-:W-:-:S04]  /*0ed0*/  ISETP.NE.U32.AND P0, PT, R22, RZ, PT ;  /* 0x000000ff1600720c */ /* 0x001fc80003f05070 */
[----:B------:R-:W-:Y:S02]  /*0ee0*/  ISETP.NE.AND.EX P0, PT, R23, RZ, PT, P0 ;  /* 0x000000ff1700720c */ /* 0x000fe40003f05300 */
[----:B------:R-:W0:Y:S01]  /*0ef0*/  LDC R18, c[0x0][0x600] ;  /* 0x00018000ff127b82 */ /* 0x000e220000000800 */
[-CC-:B-1----:R-:W-:Y:S02]  /*0f00*/  SHF.R.U64 R19, R8, R16.reuse, R7.reuse ;  /* 0x0000001008137219 */ /* 0x182fe40000001207 */
[----:B------:R-:W-:Y:S01]  /*0f10*/  SHF.R.U32.HI R8, RZ, R16, R7 ;  /* 0x00000010ff087219 */ /* 0x000fe20000011607 */
[----:B------:R-:W-:-:S04]  /*0f20*/  IMAD.MOV.U32 R16, RZ, RZ, 0x1 ;  /* 0x00000001ff107424 */ /* 0x000fc800078e00ff */
[----:B------:R-:W1:Y:S01]  /*0f30*/  LDC R24, c[0x0][0x648] ;  /* 0x00019200ff187b82 */ /* 0x000e620000000800 */
[-CC-:B--2---:R-:W-:Y:S02]  /*0f40*/  SHF.R.U64 R28, R19, R15.reuse, R8.reuse ;  /* 0x0000000f131c7219 */ /* 0x184fe40000001208 */
[----:B------:R-:W-:-:S05]  /*0f50*/  SHF.R.U32.HI R8, RZ, R15, R8 ;  /* 0x0000000fff087219 */ /* 0x000fca0000011608 */
[----:B------:R-:W2:Y:S01]  /*0f60*/  LDC R26, c[0x0][0x638] ;  /* 0x00018e00ff1a7b82 */ /* 0x000ea20000000800 */
[-CC-:B---3--:R-:W-:Y:S02]  /*0f70*/  SHF.R.U64 R20, R28, R21.reuse, R8.reuse ;  /* 0x000000151c147219 */ /* 0x188fe40000001208 */
[-C--:B------:R-:W-:Y:S02]  /*0f80*/  SHF.L.U32 R7, R14, R21.reuse, RZ ;  /* 0x000000150e077219 */ /* 0x080fe400000006ff */
[----:B------:R-:W-:Y:S01]  /*0f90*/  SHF.R.U32.HI R9, RZ, R21, R8 ;  /* 0x00000015ff097219 */ /* 0x000fe20000011608 */
[----:B------:R-:W-:Y:S01]  /*0fa0*/  IMAD.MOV.U32 R8, RZ, RZ, R20 ;  /* 0x000000ffff087224 */ /* 0x000fe200078e0014 */
[----:B------:R-:W-:Y:S01]  /*0fb0*/  LOP3.LUT R13, RZ, R7, RZ, 0x33, !PT ;  /* 0x00000007ff0d7212 */ /* 0x000fe200078e33ff */
[----:B------:R-:W3:Y:S01]  /*0fc0*/  LDC R25, c[0x0][0x610] ;  /* 0x00018400ff197b82 */ /* 0x000ee20000000800 */
[----:B------:R-:W-:Y:S05]  /*0fd0*/  @!P0 BRA `(.L_x_11) ;  /* 0x0000000000288947 */ /* 0x000fea0003800000 */
[----:B------:R-:W4:Y:S02]  /*0fe0*/  LDC R7, c[0x0][0x64c] ;  /* 0x00019300ff077b82 */ /* 0x000f240000000800 */
[----:B----4-:R-:W-:-:S05]  /*0ff0*/  IADD3 R7, P0, R20, R7, RZ ;  /* 0x0000000714077210 */ /* 0x010fca0007f1e0ff */
        /* <DEDUP_REMOVED lines=8> */
.L_x_11:
[----:B-1----:R-:W-:Y:S01]  /*1080*/  SHF.R.U64 R9, R8, R24, R9 ;  /* 0x0000001808097219 */ /* 0x002fe20000001209 */
[----:B0-----:R-:W-:Y:S01]  /*1090*/  VIADD R10, R18, 0xffffffff ;  /* 0xffffffff120a7836 */ /* 0x001fe20000000000 */
[----:B------:R-:W-:Y:S01]  /*10a0*/  SHF.L.U32 R7, R16, R21, RZ ;  /* 0x0000001510077219 */ /* 0x000fe200000006ff */
[----:B------:R-:W-:Y:S01]  /*10b0*/  IMAD.MOV.U32 R14, RZ, RZ, 0x1 ;  /* 0x00000001ff0e7424 */ /* 0x000fe200078e00ff */
[----:B------:R-:W-:Y:S01]  /*10c0*/  LOP3.LUT R8, R28, R13, RZ, 0xc0, !PT ;  /* 0x0000000d1c087212 */ /* 0x000fe200078ec0ff */
[----:B------:R-:W-:Y:S01]  /*10d0*/  IMAD.MOV R11, RZ, RZ, -R9 ;  /* 0x000000ffff0b7224 */ /* 0x000fe200078e0a09 */
[----:B------:R-:W-:Y:S02]  /*10e0*/  SEL R12, R12, R29, !P4 ;  /* 0x0000001d0c0c7207 */ /* 0x000fe40006000000 */
[----:B------:R-:W-:Y:S01]  /*10f0*/  LOP3.LUT R10, R19, R10, RZ, 0xc0, !PT ;  /* 0x0000000a130a7212 */ /* 0x000fe200078ec0ff */
[----:B------:R-:W-:Y:S02]  /*1100*/  IMAD R9, R7, R9, R8 ;  /* 0x0000000907097224 */ /* 0x000fe400078e0208 */
[----:B--2---:R-:W-:-:S02]  /*1110*/  IMAD R7, R11, R26, R20 ;  /* 0x0000001a0b077224 */ /* 0x004fc400078e0214 */
[----:B---3--:R-:W-:Y:S02]  /*1120*/  IMAD R12, R9, R25, R12 ;  /* 0x00000019090c7224 */ /* 0x008fe400078e020c */
[----:B------:R-:W-:-:S05]  /*1130*/  IMAD R7, R7, R18, R10 ;  /* 0x0000001207077224 */ /* 0x000fca00078e020a */
[----:B------:R-:W-:Y:S02]  /*1140*/  SEL R8, R7, R12, !P4 ;  /* 0x0000000c07087207 */ /* 0x000fe40006000000 */
[----:B------:R-:W-:Y:S01]  /*1150*/  SEL R9, R12, R7, !P4 ;  /* 0x000000070c097207 */ /* 0x000fe20006000000 */
[----:B------:R-:W-:-:S07]  /*1160*/  IMAD.MOV.U32 R7, RZ, RZ, R27 ;  /* 0x000000ffff077224 */ /* 0x000fce00078e001b */
.L_x_9:
[----:B------:R-:W-:-:S08]  /*1170*/  NOP ;  /* 0x0000000000007918 */ /* 0x000fd00000000000 */
[----:B------:R-:W0:Y:S02]  /*1180*/  USETMAXREG.TRY_ALLOC.CTAPOOL UP0, 0xe8 ;  /* 0x000000e8000079c8 */ /* 0x000e240008000600 */
[----:B0-----:R-:W-:-:S13]  /*1190*/  PLOP3.LUT P0, PT, PT, PT, UP0, 0x80, 0x0 ;  /* 0x000000000000781c */ /* 0x001fda0003f0f008 */
[----:B------:R-:W-:Y:S05]  /*11a0*/  @!P0 BRA `(.L_x_9) ;  /* 0xfffffffc00f08947 */ /* 0x000fea000383ffff */
[----:B------:R-:W-:Y:S01]  /*11b0*/  ULDC.64 UR4, c[0x0][0x598] ;  /* 0x0001660000047ab9 */ /* 0x000fe20000000a00 */
[----:B------:R-:W-:Y:S01]  /*11c0*/  ULDC.64 UR36, c[0x0][0x208] ;  /* 0x0000820000247ab9 */ /* 0x000fe20000000a00 */
[----:B------:R-:W-:-:S04]  /*11d0*/  ISETP.NE.U32.AND P0, PT, RZ, UR4, PT ;  /* 0x00000004ff007c0c */ /* 0x000fc8000bf05070 */
[----:B------:R-:W-:-:S13]  /*11e0*/  ISETP.NE.AND.EX P0, PT, RZ, UR5, PT, P0 ;  /* 0x00000005ff007c0c */ /* 0x000fda000bf05300 */
[----:B------:R-:W-:Y:S05]  /*11f0*/  @!P0 BRA `(.L_x_12) ;  /* 0x00000000001c8947 */ /* 0x000fea0003800000 */
[----:B------:R-:W0:Y:S02]  /*1200*/  LDC.64 R10, c[0x0][0x598] ;  /* 0x00016600ff0a7b82 */ /* 0x000e240000000a00 */
[----:B0-----:R-:W2:Y:S02]  /*1210*/  LDG.E.64 R10, desc[UR36][R10.64] ;  /* 0x000000240a0a7981 */ /* 0x001ea4000c1e1b00 */
[----:B--2---:R-:W-:-:S04]  /*1220*/  ISETP.NE.U32.AND P0, PT, R10, RZ, PT ;  /* 0x000000ff0a00720c */ /* 0x004fc80003f05070 */
[----:B------:R-:W-:-:S13]  /*1230*/  ISETP.NE.AND.EX P0, PT, R11, RZ, PT, P0 ;  /* 0x000000ff0b00720c */ /* 0x000fda0003f05300 */
[----:B------:R-:W-:Y:S05]  /*1240*/  @!P0 BRA `(.L_x_12) ;  /* 0x0000000000088947 */ /* 0x000fea0003800000 */
[----:B------:R0:W5:Y:S01]  /*1250*/  LD.E R10, desc[UR36][R10.64] ;  /* 0x000000240a0a7980 */ /* 0x000162000c101900 */
[----:B------:R-:W-:Y:S05]  /*1260*/  BRA `(.L_x_13) ;  /* 0x0000000000207947 */ /* 0x000fea0003800000 */
.L_x_12:
[----:B------:R-:W-:Y:S02]  /*1270*/  ULDC.64 UR4, c[0x0][0x588] ;  /* 0x0001620000047ab9 */ /* 0x000fe40000000a00 */
[----:B------:R-:W-:-:S04]  /*1280*/  ISETP.NE.U32.AND P0, PT, RZ, UR4, PT ;  /* 0x00000004ff007c0c */ /* 0x000fc8000bf05070 */
[----:B------:R-:W-:-:S13]  /*1290*/  ISETP.NE.AND.EX P0, PT, RZ, UR5, PT, P0 ;  /* 0x00000005ff007c0c */ /* 0x000fda000bf05300 */
[----:B------:R-:W-:Y:S05]  /*12a0*/  @!P0 BRA `(.L_x_14) ;  /* 0x00000000000c8947 */ /* 0x000fea0003800000 */
[----:B------:R-:W0:Y:S02]  /*12b0*/  LDC.64 R10, c[0x0][0x588] ;  /* 0x00016200ff0a7b82 */ /* 0x000e240000000a00 */
[----:B0-----:R1:W5:Y:S01]  /*12c0*/  LDG.E R10, desc[UR36][R10.64] ;  /* 0x000000240a0a7981 */ /* 0x001362000c1e1900 */
[----:B------:R-:W-:Y:S05]  /*12d0*/  BRA `(.L_x_13) ;  /* 0x0000000000047947 */ /* 0x000fea0003800000 */
.L_x_14:
[----:B------:R-:W2:Y:S02]  /*12e0*/  LDC R10, c[0x0][0x580] ;  /* 0x00016000ff0a7b82 */ /* 0x000ea40000000800 */
.L_x_13:
[----:B------:R-:W-:Y:S02]  /*12f0*/  ULDC.64 UR4, c[0x0][0x5a0] ;  /* 0x0001680000047ab9 */ /* 0x000fe40000000a00 */
[----:B------:R-:W-:-:S04]  /*1300*/  ISETP.NE.U32.AND P0, PT, RZ, UR4, PT ;  /* 0x00000004ff007c0c */ /* 0x000fc8000bf05070 */
[----:B------:R-:W-:-:S13]  /*1310*/  ISETP.NE.AND.EX P0, PT, RZ, UR5, PT, P0 ;  /* 0x00000005ff007c0c */ /* 0x000fda000bf05300 */
[----:B------:R-:W-:Y:S05]  /*1320*/  @!P0 BRA `(.L_x_15) ;  /* 0x00000000001c8947 */ /* 0x000fea0003800000 */
[----:B------:R-:W3:Y:S02]  /*1330*/  LDC.64 R12, c[0x0][0x5a0] ;  /* 0x00016800ff0c7b82 */ /* 0x000ee40000000a00 */
[----:B---3--:R-:W3:Y:S02]  /*1340*/  LDG.E.64 R12, desc[UR36][R12.64] ;  /* 0x000000240c0c7981 */ /* 0x008ee4000c1e1b00 */
[----:B---3--:R-:W-:-:S04]  /*1350*/  ISETP.NE.U32.AND P0, PT, R12, RZ, PT ;  /* 0x000000ff0c00720c */ /* 0x008fc80003f05070 */
[----:B------:R-:W-:-:S13]  /*1360*/  ISETP.NE.AND.EX P0, PT, R13, RZ, PT, P0 ;  /* 0x000000ff0d00720c */ /* 0x000fda0003f05300 */
[----:B------:R-:W-:Y:S05]  /*1370*/  @!P0 BRA `(.L_x_15) ;  /* 0x0000000000088947 */ /* 0x000fea0003800000 */
[----:B01----:R0:W5:Y:S01]  /*1380*/  LD.E R11, desc[UR36][R12.64] ;  /* 0x000000240c0b7980 */ /* 0x003162000c101900 */
[----:B------:R-:W-:Y:S05]  /*1390*/  BRA `(.L_x_16) ;  /* 0x0000000000207947 */ /* 0x000fea0003800000 */
.L_x_15:
[----:B------:R-:W-:Y:S02]  /*13a0*/  ULDC.64 UR4, c[0x0][0x590] ;  /* 0x0001640000047ab9 */ /* 0x000fe40000000a00 */
[----:B------:R-:W-:-:S04]  /*13b0*/  ISETP.NE.U32.AND P0, PT, RZ, UR4, PT ;  /* 0x00000004ff007c0c */ /* 0x000fc8000bf05070 */
[----:B------:R-:W-:-:S13]  /*13c0*/  ISETP.NE.AND.EX P0, PT, RZ, UR5, PT, P0 ;  /* 0x00000005ff007c0c */ /* 0x000fda000bf05300 */
[----:B------:R-:W-:Y:S05]  /*13d0*/  @!P0 BRA `(.L_x_17) ;  /* 0x00000000000c8947 */ /* 0x000fea0003800000 */
[----:B------:R-:W0:Y:S02]  /*13e0*/  LDC.64 R12, c[0x0][0x590] ;  /* 0x00016400ff0c7b82 */ /* 0x000e240000000a00 */
[----:B01----:R1:W5:Y:S01]  /*13f0*/  LDG.E R11, desc[UR36][R12.64] ;  /* 0x000000240c0b7981 */ /* 0x003362000c1e1900 */
[----:B------:R-:W-:Y:S05]  /*1400*/  BRA `(.L_x_16) ;  /* 0x0000000000047947 */ /* 0x000fea0003800000 */
.L_x_17:
[----:B01----:R-:W3:Y:S02]  /*1410*/  LDC R11, c[0x0][0x584] ;  /* 0x00016100ff0b7b82 */ /* 0x003ee40000000800 */
.L_x_16:
[----:B------:R-:W-:-:S13]  /*1420*/  LOP3.LUT P0, RZ, R14, 0xff, RZ, 0xc0, !PT ;  /* 0x000000ff0eff7812 */ /* 0x000fda000780c0ff */
[----:B------:R-:W-:Y:S05]  /*1430*/  @!P0 EXIT ;  /* 0x000000000000894d */ /* 0x000fea0003800000 */
[----:B------:R-:W-:Y:S01]  /*1440*/  ULDC UR4, c[0x0][0x28c] ;  /* 0x0000a30000047ab9 */ /* 0x000fe20000000800 */
[----:B------:R-:W-:Y:S01]  /*1450*/  LOP3.LUT R172, R4, 0x1, RZ, 0xfc, !PT ;  /* 0x0000000104ac7812 */ /* 0x000fe200078efcff */
[----:B------:R-:W-:-:S04]  /*1460*/  UIADD3 UR4, UR4, 0x1f, URZ ;  /* 0x0000001f04047890 */ /* 0x000fc8000fffe03f */
[----:B------:R-:W-:-:S04]  /*1470*/  USHF.R.S32.HI UR5, URZ, 0x1f, UR4 ;  /* 0x0000001f3f057899 */ /* 0x000fc80008011404 */
[----:B------:R-:W-:-:S03]  /*1480*/  ULEA.HI UR5, UR5, UR4, URZ, 0x5 ;  /* 0x0000000405057291 */ /* 0x000fc6000f8f283f */
[----:B------:R-:W-:Y:S01]  /*1490*/  UMOV UR4, URZ ;  /* 0x0000003f00047c82 */ /* 0x000fe20008000000 */
[----:B------:R-:W-:-:S03]  /*14a0*/  USHF.R.S32.HI UR9, URZ, 0x5, UR5 ;  /* 0x000000053f097899 */ /* 0x000fc60008011405 */
[----:B------:R-:W-:-:S09]  /*14b0*/  UMOV UR5, URZ ;  /* 0x0000003f00057c82 */ /* 0x000fd20008000000 */
.L_x_204:
[----:B01----:R-:W-:Y:S01]  /*14c0*/  LOP3.LUT R12, R0, 0x80, RZ, 0xc0, !PT ;  /* 0x00000080000c7812 */ /* 0x003fe200078ec0ff */
[----:B------:R-:W0:Y:S01]  /*14d0*/  S2UR UR13, SR_CgaCtaId ;  /* 0x00000000000d79c3 */ /* 0x000e220000008800 */
[----:B------:R-:W-:Y:S01]  /*14e0*/  UMOV UR12, 0x400 ;  /* 0x00000400000c7882 */ /* 0x000fe20000000000 */
[----:B------:R-:W-:Y:S01]  /*14f0*/  UMOV UR6, URZ ;  /* 0x0000003f00067c82 */ /* 0x000fe20008000000 */
[----:B------:R-:W-:Y:S01]  /*1500*/  SHF.R.U32.HI R16, RZ, 0x7, R12 ;  /* 0x00000007ff107819 */ /* 0x000fe2000001160c */
[----:B------:R-:W-:Y:S01]  /*1510*/  UMOV UR7, URZ ;  /* 0x0000003f00077c82 */ /* 0x000fe20008000000 */
[----:B------:R-:W-:Y:S01]  /*1520*/  UMOV UR24, UR5 ;  /* 0x0000000500187c82 */ /* 0x000fe20008000000 */
[----:B------:R-:W-:Y:S02]  /*1530*/  CS2R R14, SRZ ;  /* 0x00000000000e7805 */ /* 0x000fe4000001ff00 */
[----:B------:R-:W-:Y:S01]  /*1540*/  CS2R R18, SRZ ;  /* 0x0000000000127805 */ /* 0x000fe2000001ff00 */
[----:B------:R-:W1:Y:S01]  /*1550*/  LDC R12, c[0x0][0x28c] ;  /* 0x0000a300ff0c7b82 */ /* 0x000e620000000800 */
[----:B----4-:R-:W4:Y:S01]  /*1560*/  SHFL.IDX PT, R16, R16, RZ, 0x1f ;  /* 0x00001fff10107589 */ /* 0x010f2200000e0000 */
[----:B------:R-:W-:-:S02]  /*1570*/  CS2R R20, SRZ ;  /* 0x0000000000147805 */ /* 0x000fc4000001ff00 */
[----:B------:R-:W-:Y:S02]  /*1580*/  CS2R R22, SRZ ;  /* 0x0000000000167805 */ /* 0x000fe4000001ff00 */
[----:B------:R-:W-:Y:S02]  /*1590*/  CS2R R104, SRZ ;  /* 0x0000000000687805 */ /* 0x000fe4000001ff00 */
[----:B------:R-:W-:Y:S02]  /*15a0*/  CS2R R106, SRZ ;  /* 0x00000000006a7805 */ /* 0x000fe4000001ff00 */
[----:B------:R-:W-:Y:S02]  /*15b0*/  CS2R R108, SRZ ;  /* 0x00000000006c7805 */ /* 0x000fe4000001ff00 */
[----:B------:R-:W-:Y:S02]  /*15c0*/  CS2R R110, SRZ ;  /* 0x00000000006e7805 */ /* 0x000fe4000001ff00 */
        /* <DEDUP_REMOVED lines=16> */
[----:B-1----:R-:W-:Y:S02]  /*16d0*/  ISETP.GE.AND P0, PT, R12, 0x1, PT ;  /* 0x000000010c00780c */ /* 0x002fe40003f06270 */
[----:B------:R-:W-:Y:S02]  /*16e0*/  CS2R R12, SRZ ;  /* 0x00000000000c7805 */ /* 0x000fe4000001ff00 */
[----:B----4-:R-:W-:-:S02]  /*16f0*/  R2UR UR8, R16 ;  /* 0x00000000100872ca */ /* 0x010fc400000e0000 */
        /* <DEDUP_REMOVED lines=11> */
[----:B------:R-:W-:Y:S01]  /*17b0*/  CS2R R164, SRZ ;  /* 0x0000000000a47805 */ /* 0x000fe2000001ff00 */
[----:B------:R-:W-:Y:S01]  /*17c0*/  ULEA.HI UR10, UR8, UR8, URZ, 0x1 ;  /* 0x00000008080a7291 */ /* 0x000fe2000f8f083f */
[----:B------:R-:W-:-:S02]  /*17d0*/  CS2R R166, SRZ ;  /* 0x0000000000a67805 */ /* 0x000fc4000001ff00 */
[----:B------:R-:W-:Y:S02]  /*17e0*/  CS2R R168, SRZ ;  /* 0x0000000000a87805 */ /* 0x000fe4000001ff00 */
[----:B------:R-:W-:Y:S01]  /*17f0*/  CS2R R170, SRZ ;  /* 0x0000000000aa7805 */ /* 0x000fe2000001ff00 */
[----:B------:R-:W-:Y:S01]  /*1800*/  ULOP3.LUT UR11, UR10, 0x1ffffe, URZ, 0xc0, !UPT ;  /* 0x001ffffe0a0b7892 */ /* 0x000fe2000f8ec03f */
[----:B------:R-:W-:Y:S01]  /*1810*/  IMAD.U32 R177, RZ, RZ, UR4 ;  /* 0x00000004ffb17e24 */ /* 0x000fe2000f8e00ff */
[----:B0-----:R-:W-:Y:S01]  /*1820*/  ULEA UR10, UR13, UR12, 0x18 ;  /* 0x0000000c0d0a7291 */ /* 0x001fe2000f8ec03f */
[----:B------:R-:W-:Y:S01]  /*1830*/  CS2R R96, SRZ ;  /* 0x0000000000607805 */ /* 0x000fe2000001ff00 */
[----:B------:R-:W-:Y:S01]  /*1840*/  UIADD3 UR11, UR8, -UR11, URZ ;  /* 0x8000000b080b7290 */ /* 0x000fe2000fffe03f */
[----:B------:R-:W-:Y:S02]  /*1850*/  CS2R R98, SRZ ;  /* 0x0000000000627805 */ /* 0x000fe4000001ff00 */
[----:B------:R-:W-:Y:S01]  /*1860*/  CS2R R100, SRZ ;  /* 0x0000000000647805 */ /* 0x000fe2000001ff00 */
[----:B------:R-:W-:Y:S01]  /*1870*/  UMOV UR8, URZ ;  /* 0x0000003f00087c82 */ /* 0x000fe20008000000 */
[----:B------:R-:W-:Y:S01]  /*1880*/  ULEA UR11, UR11, UR10, 0xb ;  /* 0x0000000a0b0b7291 */ /* 0x000fe2000f8e583f */
[----:B------:R-:W-:-:S02]  /*1890*/  CS2R R102, SRZ ;  /* 0x0000000000667805 */ /* 0x000fc4000001ff00 */
[----:B------:R-:W-:Y:S02]  /*18a0*/  CS2R R88, SRZ ;  /* 0x0000000000587805 */ /* 0x000fe4000001ff00 */
[----:B------:R-:W-:Y:S01]  /*18b0*/  CS2R R90, SRZ ;  /* 0x00000000005a7805 */ /* 0x000fe2000001ff00 */
[----:B------:R-:W-:Y:S01]  /*18c0*/  UIADD3 UR11, UR11, 0x280, URZ ;  /* 0x000002800b0b7890 */ /* 0x000fe2000fffe03f */
[----:B------:R-:W-:Y:S02]  /*18d0*/  CS2R R92, SRZ ;  /* 0x00000000005c7805 */ /* 0x000fe4000001ff00 */
[----:B------:R-:W-:Y:S02]  /*18e0*/  CS2R R94, SRZ ;  /* 0x00000000005e7805 */ /* 0x000fe4000001ff00 */
[----:B------:R-:W-:Y:S01]  /*18f0*/  CS2R R80, SRZ ;  /* 0x0000000000507805 */ /* 0x000fe2000001ff00 */
[----:B------:R-:W-:Y:S01]  /*1900*/  USHF.R.U32.HI UR11, URZ, 0x4, UR11 ;  /* 0x000000043f0b7899 */ /* 0x000fe2000801160b */
[----:B------:R-:W-:-:S02]  /*1910*/  CS2R R82, SRZ ;  /* 0x0000000000527805 */ /* 0x000fc4000001ff00 */
[----:B------:R-:W-:Y:S02]  /*1920*/  CS2R R84, SRZ ;  /* 0x0000000000547805 */ /* 0x000fe4000001ff00 */
[----:B------:R-:W-:Y:S01]  /*1930*/  CS2R R86, SRZ ;  /* 0x0000000000567805 */ /* 0x000fe2000001ff00 */
[----:B------:R-:W-:Y:S01]  /*1940*/  ULOP3.LUT UR11, UR11, 0x3fff, URZ, 0xc0, !UPT ;  /* 0x00003fff0b0b7892 */ /* 0x000fe2000f8ec03f */
        /* <DEDUP_REMOVED lines=23> */
[----:B--2---:R-:W-:Y:S02]  /*1ac0*/  CS2R R38, SRZ ;  /* 0x0000000000267805 */ /* 0x004fe4000001ff00 */
[----:B------:R-:W-:Y:S02]  /*1ad0*/  CS2R R24, SRZ ;  /* 0x0000000000187805 */ /* 0x000fe4000001ff00 */
[----:B------:R-:W-:Y:S02]  /*1ae0*/  CS2R R26, SRZ ;  /* 0x00000000001a7805 */ /* 0x000fe4000001ff00 */
[----:B------:R-:W-:Y:S02]  /*1af0*/  CS2R R28, SRZ ;  /* 0x00000000001c7805 */ /* 0x000fe4000001ff00 */
[----:B------:R-:W-:Y:S01]  /*1b00*/  CS2R R30, SRZ ;  /* 0x00000000001e7805 */ /* 0x000fe2000001ff00 */
[----:B------:R-:W-:Y:S06]  /*1b10*/  @!P0 BRA `(.L_x_18) ;  /* 0x0000000c000c8947 */ /* 0x000fec0003800000 */
[----:B------:R-:W-:-:S13]  /*1b20*/  ISETP.NE.AND P1, PT, R172, 0x3, PT ;  /* 0x00000003ac00780c */ /* 0x000fda0003f25270 */
[----:B------:R-:W-:Y:S05]  /*1b30*/  @!P1 BRA `(.L_x_19) ;  /* 0x0000000000049947 */ /* 0x000fea0003800000 */
[----:B------:R-:W-:Y:S01]  /*1b40*/  BPT.TRAP 0x1 ;  /* 0x000000040000795c */ /* 0x000fe20000300000 */
.L_x_19:
[----:B------:R-:W-:Y:S01]  /*1b50*/  ULEA UR7, UR5, UR10, 0x3 ;  /* 0x0000000a05077291 */ /* 0x000fe2000f8e183f */
[----:B------:R-:W-:-:S05]  /*1b60*/  IMAD.U32 R13, RZ, RZ, UR4 ;  /* 0x00000004ff0d7e24 */ /* 0x000fca000f8e00ff */
[----:B------:R-:W-:-:S04]  /*1b70*/  SHF.L.U32 R13, R13, 0x1f, RZ ;  /* 0x0000001f0d0d7819 */ /* 0x000fc800000006ff */
[----:B------:R0:W1:Y:S01]  /*1b80*/  SYNCS.PHASECHK.TRANS64.TRYWAIT P0, [UR7], R13 ;  /* 0x0000000dff0075a7 */ /* 0x0000620008000147 */
[----:B------:R-:W-:Y:S05]  /*1b90*/  @!P1 BRA `(.L_x_20) ;  /* 0x0000000000049947 */ /* 0x000fea0003800000 */
[----:B------:R-:W-:Y:S01]  /*1ba0*/  BPT.TRAP 0x1 ;  /* 0x000000040000795c */ /* 0x000fe20000300000 */
.L_x_20:
[----:B------:R-:W-:Y:S01]  /*1bb0*/  UMOV UR6, 0x1 ;  /* 0x0000000100067882 */ /* 0x000fe20000000000 */
[----:B------:R-:W-:Y:S01]  /*1bc0*/  IMAD.MOV.U32 R12, RZ, RZ, RZ ;  /* 0x000000ffff0c7224 */ /* 0x000fe200078e00ff */
[----:B-1----:R-:W-:Y:S06]  /*1bd0*/  @P0 BRA `(.L_x_21) ;  /* 0x0000000000080947 */ /* 0x002fec0003800000 */
[----:B------:R-:W1:Y:S02]  /*1be0*/  SYNCS.PHASECHK.TRANS64.TRYWAIT P0, [UR7], R13 ;  /* 0x0000000dff0075a7 */ /* 0x000e640008000147 */
[----:B-1----:R-:W-:Y:S05]  /*1bf0*/  @!P0 BRA `(.L_x_22) ;  /* 0x000000a000748947 */ /* 0x002fea0003800000 */
.L_x_21:
[----:B------:R-:W-:Y:S01]  /*1c00*/  UIADD3 UR7, UR10, 0x27280, URZ ;  /* 0x000272800a077890 */ /* 0x000fe2000fffe03f */
[----:B------:R-:W-:Y:S01]  /*1c10*/  WARPGROUP.ARRIVE ;  /* 0x00000000000079c5 */ /* 0x000fe20000000000 */
[----:B------:R-:W-:Y:S01]  /*1c20*/  ULOP3.LUT UR12, UR11, 0x10000, URZ, 0xfc, !UPT ;  /* 0x000100000b0c7892 */ /* 0x000fe2000f8efc3f */
[----:B01----:R-:W-:Y:S01]  /*1c30*/  IMAD.MOV.U32 R13, RZ, RZ, RZ ;  /* 0x000000ffff0d7224 */ /* 0x003fe200078e00ff */
[----:B------:R-:W-:Y:S01]  /*1c40*/  USHF.R.U32.HI UR7, URZ, 0x4, UR7 ;  /* 0x000000043f077899 */ /* 0x000fe20008011607 */
[----:B------:R-:W-:Y:S01]  /*1c50*/  CS2R R14, SRZ ;  /* 0x00000000000e7805 */ /* 0x000fe2000001ff00 */
[----:B------:R-:W-:Y:S01]  /*1c60*/  UIMAD UR12, UR5, 0x180, UR12 ;  /* 0x00000180050c78a4 */ /* 0x000fe2000f8e020c */
[----:B------:R-:W-:Y:S01]  /*1c70*/  CS2R R16, SRZ ;  /* 0x0000000000107805 */ /* 0x000fe2000001ff00 */
[----:B------:R-:W-:Y:S01]  /*1c80*/  ULOP3.LUT UR7, UR7, 0x3fff, URZ, 0xc0, !UPT ;  /* 0x00003fff07077892 */ /* 0x000fe2000f8ec03f */
[----:B------:R-:W-:Y:S01]  /*1c90*/  CS2R R18, SRZ ;  /* 0x0000000000127805 */ /* 0x000fe2000001ff00 */
[----:B------:R-:W-:Y:S01]  /*1ca0*/  UMOV UR13, 0xc0000010 ;  /* 0xc0000010000d7882 */ /* 0x000fe20000000000 */
[----:B------:R-:W-:Y:S01]  /*1cb0*/  UMOV UR15, 0xc0000010 ;  /* 0xc0000010000f7882 */ /* 0x000fe20000000000 */
[----:B------:R-:W-:Y:S01]  /*1cc0*/  ULOP3.LUT UR7, UR7, 0x10000, URZ, 0xfc, !UPT ;  /* 0x0001000007077892 */ /* 0x000fe2000f8efc3f */
[----:B------:R-:W-:Y:S01]  /*1cd0*/  CS2R R20, SRZ ;  /* 0x0000000000147805 */ /* 0x000fe2000001ff00 */
[----:B------:R-:W-:Y:S01]  /*1ce0*/  UMOV UR16, UR12 ;  /* 0x0000000c00107c82 */ /* 0x000fe20008000000 */
[----:B------:R-:W-:Y:S01]  /*1cf0*/  UMOV UR17, UR13 ;  /* 0x0000000d00117c82 */ /* 0x000fe20008000000 */
[----:B------:R-:W-:Y:S01]  /*1d00*/  UIMAD UR14, UR5, 0xa0, UR7 ;  /* 0x000000a0050e78a4 */ /* 0x000fe2000f8e0207 */
[----:B------:R-:W-:Y:S01]  /*1d10*/  CS2R R22, SRZ ;  /* 0x0000000000167805 */ /* 0x000fe2000001ff00 */
[----:B------:R-:W-:Y:S01]  /*1d20*/  UIADD3 UR7, UR12, 0x100, URZ ;  /* 0x000001000c077890 */ /* 0x000fe2000fffe03f */
[----:B------:R-:W-:Y:S01]  /*1d30*/  CS2R R104, SRZ ;  /* 0x0000000000687805 */ /* 0x000fe2000001ff00 */
[----:B------:R-:W-:Y:S01]  /*1d40*/  UIADD3 UR18, UR14, 0x20, URZ ;  /* 0x000000200e127890 */ /* 0x000fe2000fffe03f */
[----:B------:R-:W-:Y:S01]  /*1d50*/  CS2R R106, SRZ ;  /* 0x00000000006a7805 */ /* 0x000fe2000001ff00 */
[----:B------:R-:W-:Y:S01]  /*1d60*/  UIADD3 UR22, UR14, 0x40, URZ ;  /* 0x000000400e167890 */ /* 0x000fe2000fffe03f */
[----:B------:R-:W-:Y:S01]  /*1d70*/  CS2R R108, SRZ ;  /* 0x00000000006c7805 */ /* 0x000fe2000001ff00 */
[----:B------:R-:W-:-:S02]  /*1d80*/  UIADD3 UR26, UR14, 0x60, URZ ;  /* 0x000000600e1a7890 */ /* 0x000fc4000fffe03f */
[----:B------:R-:W-:Y:S01]  /*1d90*/  QGMMA.64x16x32.F32.E4M3.E4M3 R96, gdesc[UR12], RZ, !UPT ;  /* 0x002000000c6079f3 */ /* 0x000fe2000c7008ff */
[----:B------:R-:W-:Y:S01]  /*1da0*/  UIADD3 UR30, UR14, 0x80, URZ ;  /* 0x000000800e1e7890 */ /* 0x000fe2000fffe03f */
[----:B------:R-:W-:Y:S01]  /*1db0*/  CS2R R110, SRZ ;  /* 0x00000000006e7805 */ /* 0x000fe2000001ff00 */
[----:B------:R-:W-:Y:S01]  /*1dc0*/  UMOV UR19, 0xc0000010 ;  /* 0xc000001000137882 */ /* 0x000fe20000000000 */
[----:B------:R-:W-:Y:S01]  /*1dd0*/  UMOV UR20, UR12 ;  /* 0x0000000c00147c82 */ /* 0x000fe20008000000 */
[----:B------:R-:W-:Y:S01]  /*1de0*/  UMOV UR21, UR13 ;  /* 0x0000000d00157c82 */ /* 0x000fe20008000000 */
[----:B------:R-:W-:Y:S01]  /*1df0*/  UMOV UR23, 0xc0000010 ;  /* 0xc000001000177882 */ /* 0x000fe20000000000 */
[----:B------:R-:W-:Y:S01]  /*1e00*/  QGMMA.64x16x32.F32.E4M3.E4M3 R80, gdesc[UR16], RZ, !UPT ;  /* 0x00200000105079f3 */ /* 0x000fe2000c7008ff */
        /* <DEDUP_REMOVED lines=8> */
[----:B------:R-:W-:-:S02]  /*1e90*/  CS2R R112, SRZ ;  /* 0x0000000000707805 */ /* 0x000fc4000001ff00 */
[----:B------:R-:W-:Y:S02]  /*1ea0*/  CS2R R114, SRZ ;  /* 0x0000000000727805 */ /* 0x000fe4000001ff00 */
[----:B------:R-:W-:Y:S01]  /*1eb0*/  CS2R R116, SRZ ;  /* 0x0000000000747805 */ /* 0x000fe2000001ff00 */
[----:B------:R-:W-:Y:S01]  /*1ec0*/  QGMMA.64x16x32.F32.E4M3.E4M3 R32, gdesc[UR28], RZ, !UPT ;  /* 0x002000001c2079f3 */ /* 0x000fe2000c7008ff */
[----:B------:R-:W-:Y:S01]  /*1ed0*/  UMOV UR28, UR7 ;  /* 0x00000007001c7c82 */ /* 0x000fe20008000000 */
[----:B------:R-:W-:Y:S01]  /*1ee0*/  ULDC UR7, c[0x0][0x50c] ;  /* 0x0001430000077ab9 */ /* 0x000fe20000000800 */
[----:B------:R-:W-:Y:S01]  /*1ef0*/  UMOV UR29, 0xc0000010 ;  /* 0xc0000010001d7882 */ /* 0x000fe20000000000 */
[----:B------:R-:W-:Y:S01]  /*1f00*/  UISETP.NE.AND UP0, UPT, UR7, 0x1, UPT ;  /* 0x000000010700788c */ /* 0x000fe2000bf05270 */
[----:B------:R-:W-:Y:S01]  /*1f10*/  QGMMA.64x16x32.F32.E4M3.E4M3 R24, gdesc[UR28], RZ, !UPT ;  /* 0x002000001c1879f3 */ /* 0x000fe2000c7008ff */
[----:B------:R-:W-:Y:S01]  /*1f20*/  UMOV UR24, UR28 ;  /* 0x0000001c00187c82 */ /* 0x000fe20008000000 */
[----:B------:R-:W-:Y:S01]  /*1f30*/  UMOV UR25, UR29 ;  /* 0x0000001d00197c82 */ /* 0x000fe20008000000 */
[----:B------:R-:W-:Y:S01]  /*1f40*/  USEL UR7, URZ, 0x1, UP0 ;  /* 0x000000013f077887 */ /* 0x000fe20008000000 */
[----:B------:R-:W-:Y:S01]  /*1f50*/  QGMMA.64x16x32.F32.E4M3.E4M3 R40, gdesc[UR24], RZ, !UPT ;  /* 0x00200000182879f3 */ /* 0x000fe2000c7008ff */
[----:B------:R-:W-:Y:S01]  /*1f60*/  UMOV UR20, UR28 ;  /* 0x0000001c00147c82 */ /* 0x000fe20008000000 */
[----:B------:R-:W-:Y:S01]  /*1f70*/  UMOV UR21, UR29 ;  /* 0x0000001d00157c82 */ /* 0x000fe20008000000 */
[----:B------:R-:W-:Y:S01]  /*1f80*/  UMOV UR16, UR28 ;  /* 0x0000001c00107c82 */ /* 0x000fe20008000000 */
[----:B------:R-:W-:Y:S01]  /*1f90*/  UMOV UR17, UR29 ;  /* 0x0000001d00117c82 */ /* 0x000fe20008000000 */
[----:B------:R-:W-:Y:S01]  /*1fa0*/  ISETP.NE.AND P0, PT, RZ, UR7, PT ;  /* 0x00000007ff007c0c */ /* 0x000fe2000bf05270 */
[----:B------:R-:W-:Y:S01]  /*1fb0*/  QGMMA.64x16x32.F32.E4M3.E4M3 R56, gdesc[UR20], RZ, !UPT ;  /* 0x00200000143879f3 */ /* 0x000fe2000c7008ff */
[----:B------:R-:W-:Y:S01]  /*1fc0*/  UMOV UR12, UR28 ;  /* 0x0000001c000c7c82 */ /* 0x000fe20008000000 */
[----:B------:R-:W-:Y:S01]  /*1fd0*/  UMOV UR13, UR29 ;  /* 0x0000001d000d7c82 */ /* 0x000fe20008000000 */
[----:B------:R-:W-:Y:S01]  /*1fe0*/  CS2R R118, SRZ ;  /* 0x0000000000767805 */ /* 0x000fe2000001ff00 */
[----:B------:R-:W-:Y:S01]  /*1ff0*/  QGMMA.64x16x32.F32.E4M3.E4M3 R72, gdesc[UR16], RZ, !UPT ;  /* 0x00200000104879f3 */ /* 0x000fe2000c7008ff */
[----:B------:R-:W-:-:S02]  /*2000*/  CS2R R120, SRZ ;  /* 0x0000000000787805 */ /* 0x000fc4000001ff00 */
[----:B------:R-:W-:Y:S02]  /*2010*/  CS2R R122, SRZ ;  /* 0x00000000007a7805 */ /* 0x000fe4000001ff00 */
[----:B------:R-:W-:Y:S01]  /*2020*/  CS2R R124, SRZ ;  /* 0x00000000007c7805 */ /* 0x000fe2000001ff00 */
[----:B------:R-:W-:Y:S01]  /*2030*/  QGMMA.64x16x32.F32.E4M3.E4M3 R88, gdesc[UR12], RZ, !UPT, gsb0 ;  /* 0x002000000c5879f3 */ /* 0x000fe2000c0008ff */
        /* <DEDUP_REMOVED lines=22> */
[----:B------:R-:W-:Y:S01]  /*21a0*/  CS2R R170, SRZ ;  /* 0x0000000000aa7805 */ /* 0x000fe2000001ff00 */
[----:B------:R-:W-:Y:S06]  /*21b0*/  @!P0 BRA `(.L_x_23) ;  /* 0x0000000400488947 */ /* 0x000fec0003800000 */
[----:B------:R-:W-:Y:S02]  /*21c0*/  WARPGROUP.DEPBAR.LE gsb0, 0x0 ;  /* 0x00008000000079c5 */ /* 0x000fe40000010000 */
[----:B------:R-:W-:-:S01]  /*21d0*/  FADD R171, RZ, R96 ;  /* 0x00000060ffab7221 */ /* 0x000fc20000000000 */
[----:B------:R-:W-:Y:S01]  /*21e0*/  FADD R170, RZ, R97 ;  /* 0x00000061ffaa7221 */ /* 0x000fe20000000000 */
        /* <DEDUP_REMOVED lines=78> */
[----:B------:R-:W-:-:S06]  /*26d0*/  UMOV UR6, URZ ;  /* 0x0000003f00067c82 */ /* 0x000fcc0008000000 */
.L_x_23:
[----:B------:R-:W-:-:S04]  /*26e0*/  UIADD3 UR24, UR5, 0x1, URZ ;  /* 0x0000000105187890 */ /* 0x000fc8000fffe03f */
[----:B------:R-:W-:-:S04]  /*26f0*/  UISETP.NE.AND UP0, UPT, UR24, 0x1a, UPT ;  /* 0x0000001a1800788c */ /* 0x000fc8000bf05270 */
[----:B------:R-:W-:Y:S02]  /*2700*/  USEL UR8, URZ, 0x1, UP0 ;  /* 0x000000013f087887 */ /* 0x000fe40008000000 */
[----:B------:R-:W-:Y:S02]  /*2710*/  USEL UR24, UR24, URZ, UP0 ;  /* 0x0000003f18187287 */ /* 0x000fe40008000000 */
[----:B------:R-:W-:-:S06]  /*2720*/  ULOP3.LUT UR8, UR4, UR8, URZ, 0x3c, !UPT ;  /* 0x0000000804087292 */ /* 0x000fcc000f8e3c3f */
[----:B------:R-:W-:Y:S01]  /*2730*/  IMAD.U32 R177, RZ, RZ, UR8 ;  /* 0x00000008ffb17e24 */ /* 0x000fe2000f8e00ff */
[----:B------:R-:W-:-:S06]  /*2740*/  UMOV UR8, 0x1 ;  /* 0x0000000100087882 */ /* 0x000fcc0000000000 */
.L_x_18:
[----:B------:R-:W-:-:S04]  /*2750*/  UISETP.LT.AND UP0, UPT, UR9, 0x1, UPT ;  /* 0x000000010900788c */ /* 0x000fc8000bf01270 */
[----:B------:R-:W-:-:S04]  /*2760*/  USEL UR12, UR9, 0x1, UP0 ;  /* 0x00000001090c7887 */ /* 0x000fc80008000000 */
[----:B------:R-:W-:-:S04]  /*2770*/  UIADD3 UR12, UR9, -UR12, URZ ;  /* 0x8000000c090c7290 */ /* 0x000fc8000fffe03f */
[----:B------:R-:W-:-:S06]  /*2780*/  UISETP.GE.AND UP0, UPT, UR12, 0x1, UPT ;  /* 0x000000010c00788c */ /* 0x000fcc000bf06270 */
[----:B------:R-:W-:-:S13]  /*2790*/  PLOP3.LUT P0, PT, PT, PT, UP0, 0x80, 0x0 ;  /* 0x000000000000781c */ /* 0x000fda0003f0f008 */
[----:B------:R-:W-:Y:S05]  /*27a0*/  @!P0 BRA `(.L_x_24) ;  /* 0x0000000800c48947 */ /* 0x000fea0003800000 */
[----:B------:R-:W-:Y:S01]  /*27b0*/  IMAD.U32 R173, RZ, RZ, UR12 ;  /* 0x0000000cffad7e24 */ /* 0x000fe2000f8e00ff */
[----:B------:R-:W-:Y:S01]  /*27c0*/  ULDC UR25, c[0x0][0x50c] ;  /* 0x0001430000197ab9 */ /* 0x000fe20000000800 */
[----:B------:R-:W-:-:S07]  /*27d0*/  IMAD.U32 R174, RZ, RZ, UR5 ;  /* 0x00000005ffae7e24 */ /* 0x000fce000f8e00ff */
.L_x_32:
[----:B------:R-:W-:-:S13]  /*27e0*/  ISETP.NE.AND P1, PT, R172, 0x3, PT ;  /* 0x00000003ac00780c */ /* 0x000fda0003f25270 */
[----:B------:R-:W-:Y:S05]  /*27f0*/  @!P1 BRA `(.L_x_25) ;  /* 0x0000000000049947 */ /* 0x000fea0003800000 */
[----:B------:R-:W-:Y:S01]  /*2800*/  BPT.TRAP 0x1 ;  /* 0x000000040000795c */ /* 0x000fe20000300000 */
.L_x_25:
[----:B------:R-:W0:Y:S01]  /*2810*/  S2UR UR12, SR_CgaCtaId ;  /* 0x00000000000c79c3 */ /* 0x000e220000008800 */
[----:B------:R-:W-:Y:S01]  /*2820*/  UMOV UR10, 0x400 ;  /* 0x00000400000a7882 */ /* 0x000fe20000000000 */
[----:B------:R-:W-:Y:S01]  /*2830*/  SHF.L.U32 R175, R177, 0x1f, RZ ;  /* 0x0000001fb1af7819 */ /* 0x000fe200000006ff */
[----:B0-----:R-:W-:-:S04]  /*2840*/  ULEA UR10, UR12, UR10, 0x18 ;  /* 0x0000000a0c0a7291 */ /* 0x001fc8000f8ec03f */
[----:B------:R-:W-:-:S09]  /*2850*/  ULEA UR12, UR24, UR10, 0x3 ;  /* 0x0000000a180c7291 */ /* 0x000fd2000f8e183f */
[----:B------:R0:W1:Y:S01]  /*2860*/  SYNCS.PHASECHK.TRANS64.TRYWAIT P0, [UR12], R175 ;  /* 0x000000afff0075a7 */ /* 0x000062000800014c */
[----:B------:R-:W-:Y:S05]  /*2870*/  @!P1 BRA `(.L_x_26) ;  /* 0x0000000000049947 */ /* 0x000fea0003800000 */
[----:B------:R-:W-:Y:S01]  /*2880*/  BPT.TRAP 0x1 ;  /* 0x000000040000795c */ /* 0x000fe20000300000 */
.L_x_26:
[----:B-1----:R-:W-:Y:S05]  /*2890*/  @P0 BRA `(.L_x_27) ;  /* 0x0000000000080947 */ /* 0x002fea0003800000 */
[----:B------:R-:W1:Y:S02]  /*28a0*/  SYNCS.PHASECHK.TRANS64.TRYWAIT P0, [UR12], R175 ;  /* 0x000000afff0075a7 */ /* 0x000e64000800014c */
[----:B-1----:R-:W-:Y:S05]  /*28b0*/  @!P0 BRA `(.L_x_28) ;  /* 0x00000094005c8947 */ /* 0x002fea0003800000 */
.L_x_27:
[----:B------:R-:W-:Y:S01]  /*28c0*/  UIADD3 UR12, UR10, 0x27280, URZ ;  /* 0x000272800a0c7890 */ /* 0x000fe2000fffe03f */
[----:B------:R-:W-:Y:S01]  /*28d0*/  WARPGROUP.ARRIVE ;  /* 0x00000000000079c5 */ /* 0x000fe20000000000 */
[----:B------:R-:W-:Y:S02]  /*28e0*/  UISETP.NE.AND UP0, UPT, UR7, URZ, UPT ;  /* 0x0000003f0700728c */ /* 0x000fe4000bf05270 */
[----:B------:R-:W-:Y:S02]  /*28f0*/  USHF.R.U32.HI UR13, URZ, 0x4, UR12 ;  /* 0x000000043f0d7899 */ /* 0x000fe4000801160c */
[----:B------:R-:W-:Y:S02]  /*2900*/  USEL UR8, UR8, URZ, !UP0 ;  /* 0x0000003f08087287 */ /* 0x000fe4000c000000 */
[----:B------:R-:W-:Y:S02]  /*2910*/  ULOP3.LUT UR13, UR13, 0x3fff, URZ, 0xc0, !UPT ;  /* 0x00003fff0d0d7892 */ /* 0x000fe4000f8ec03f */
[----:B------:R-:W-:-:S02]  /*2920*/  ULOP3.LUT UR12, UR11, 0x10000, URZ, 0xfc, !UPT ;  /* 0x000100000b0c7892 */ /* 0x000fc4000f8efc3f */
[----:B------:R-:W-:Y:S02]  /*2930*/  ULOP3.LUT UR13, UR13, 0x10000, URZ, 0xfc, !UPT ;  /* 0x000100000d0d7892 */ /* 0x000fe4000f8efc3f */
[----:B------:R-:W-:Y:S02]  /*2940*/  UISETP.NE.U32.AND UP0, UPT, UR8, URZ, UPT ;  /* 0x0000003f0800728c */ /* 0x000fe4000bf05070 */
[----:B------:R-:W-:Y:S02]  /*2950*/  UIMAD UR14, UR24, 0xa0, UR13 ;  /* 0x000000a0180e78a4 */ /* 0x000fe4000f8e020d */
[----:B------:R-:W-:Y:S02]  /*2960*/  UIMAD UR12, UR24, 0x180, UR12 ;  /* 0x00000180180c78a4 */ /* 0x000fe4000f8e020c */
[----:B------:R-:W-:Y:S02]  /*2970*/  UIADD3 UR18, UR14, 0x20, URZ ;  /* 0x000000200e127890 */ /* 0x000fe4000fffe03f */
[----:B------:R-:W-:-:S02]  /*2980*/  UIADD3 UR22, UR14, 0x40, URZ ;  /* 0x000000400e167890 */ /* 0x000fc4000fffe03f */
[----:B------:R-:W-:Y:S02]  /*2990*/  UIADD3 UR30, UR14, 0x60, URZ ;  /* 0x000000600e1e7890 */ /* 0x000fe4000fffe03f */
[----:B------:R-:W-:Y:S01]  /*29a0*/  UIADD3 UR34, UR14, 0x80, URZ ;  /* 0x000000800e227890 */ /* 0x000fe2000fffe03f */
[----:B------:R-:W-:Y:S01]  /*29b0*/  UMOV UR13, 0xc0000010 ;  /* 0xc0000010000d7882 */ /* 0x000fe20000000000 */
[----:B------:R-:W-:Y:S01]  /*29c0*/  UMOV UR15, 0xc0000010 ;  /* 0xc0000010000f7882 */ /* 0x000fe20000000000 */
[----:B------:R-:W-:Y:S02]  /*29d0*/  UIADD3 UR7, UR12, 0x100, URZ ;  /* 0x000001000c077890 */ /* 0x000fe4000fffe03f */
[----:B------:R-:W-:Y:S01]  /*29e0*/  QGMMA.64x16x32.F32.E4M3.E4M3 R96, gdesc[UR12], R96, UP0 ;  /* 0x002000000c6079f3 */ /* 0x000fe2000bf00860 */
[----:B------:R-:W-:Y:S01]  /*29f0*/  UMOV UR16, UR12 ;  /* 0x0000000c00107c82 */ /* 0x000fe20008000000 */
[----:B------:R-:W-:Y:S01]  /*2a00*/  UMOV UR17, UR13 ;  /* 0x0000000d00117c82 */ /* 0x000fe20008000000 */
[----:B------:R-:W-:Y:S01]  /*2a10*/  UMOV UR19, 0xc0000010 ;  /* 0xc000001000137882 */ /* 0x000fe20000000000 */
[----:B------:R-:W-:Y:S01]  /*2a20*/  UMOV UR20, UR12 ;  /* 0x0000000c00147c82 */ /* 0x000fe20008000000 */
[----:B------:R-:W-:Y:S01]  /*2a30*/  UMOV UR21, UR13 ;  /* 0x0000000d00157c82 */ /* 0x000fe20008000000 */
[----:B------:R-:W-:Y:S01]  /*2a40*/  UMOV UR23, 0xc0000010 ;  /* 0xc000001000177882 */ /* 0x000fe20000000000 */
[----:B------:R-:W-:Y:S01]  /*2a50*/  QGMMA.64x16x32.F32.E4M3.E4M3 R80, gdesc[UR16], R80, UP0 ;  /* 0x00200000105079f3 */ /* 0x000fe2000bf00850 */
        /* <DEDUP_REMOVED lines=8> */
[----:B------:R-:W-:-:S03]  /*2ae0*/  UIADD3 UR6, UR6, 0x1, URZ ;  /* 0x0000000106067890 */ /* 0x000fc6000fffe03f */
[----:B------:R-:W-:Y:S01]  /*2af0*/  QGMMA.64x16x32.F32.E4M3.E4M3 R32, gdesc[UR32], R32, UP0 ;  /* 0x00200000202079f3 */ /* 0x000fe2000bf00820 */
[----:B------:R-:W-:Y:S01]  /*2b00*/  UMOV UR32, UR7 ;  /* 0x0000000700207c82 */ /* 0x000fe20008000000 */
[----:B------:R-:W-:Y:S01]  /*2b10*/  UMOV UR33, 0xc0000010 ;  /* 0xc000001000217882 */ /* 0x000fe20000000000 */
[----:B------:R-:W-:Y:S01]  /*2b20*/  UMOV UR28, UR32 ;  /* 0x00000020001c7c82 */ /* 0x000fe20008000000 */
[----:B------:R-:W-:Y:S01]  /*2b30*/  UMOV UR29, UR33 ;  /* 0x00000021001d7c82 */ /* 0x000fe20008000000 */
[----:B------:R-:W-:Y:S01]  /*2b40*/  QGMMA.64x16x32.F32.E4M3.E4M3 R24, gdesc[UR32], R24, UP0 ;  /* 0x00200000201879f3 */ /* 0x000fe2000bf00818 */
[----:B------:R-:W-:Y:S01]  /*2b50*/  UMOV UR20, UR32 ;  /* 0x0000002000147c82 */ /* 0x000fe20008000000 */
[----:B------:R-:W-:Y:S01]  /*2b60*/  UMOV UR21, UR33 ;  /* 0x0000002100157c82 */ /* 0x000fe20008000000 */
[----:B------:R-:W-:Y:S01]  /*2b70*/  UMOV UR16, UR32 ;  /* 0x0000002000107c82 */ /* 0x000fe20008000000 */
[----:B------:R-:W-:Y:S01]  /*2b80*/  QGMMA.64x16x32.F32.E4M3.E4M3 R40, gdesc[UR28], R40, UP0 ;  /* 0x002000001c2879f3 */ /* 0x000fe2000bf00828 */
[----:B------:R-:W-:Y:S01]  /*2b90*/  UMOV UR17, UR33 ;  /* 0x0000002100117c82 */ /* 0x000fe20008000000 */
[----:B------:R-:W-:Y:S01]  /*2ba0*/  UMOV UR12, UR32 ;  /* 0x00000020000c7c82 */ /* 0x000fe20008000000 */
[----:B------:R-:W-:Y:S01]  /*2bb0*/  UMOV UR13, UR33 ;  /* 0x00000021000d7c82 */ /* 0x000fe20008000000 */
[----:B------:R-:W-:Y:S04]  /*2bc0*/  QGMMA.64x16x32.F32.E4M3.E4M3 R56, gdesc[UR20], R56, UP0 ;  /* 0x00200000143879f3 */ /* 0x000fe8000bf00838 */
[----:B------:R-:W-:Y:S04]  /*2bd0*/  QGMMA.64x16x32.F32.E4M3.E4M3 R72, gdesc[UR16], R72, UP0 ;  /* 0x00200000104879f3 */ /* 0x000fe8000bf00848 */
[----:B------:R-:W-:Y:S01]  /*2be0*/  QGMMA.64x16x32.F32.E4M3.E4M3 R88, gdesc[UR12], R88, UP0, gsb0 ;  /* 0x002000000c5879f3 */ /* 0x000fe2000b800858 */
[----:B------:R-:W-:-:S04]  /*2bf0*/  UISETP.NE.AND UP0, UPT, UR6, UR25, UPT ;  /* 0x000000190600728c */ /* 0x000fc8000bf05270 */
[----:B------:R-:W-:-:S06]  /*2c00*/  USEL UR7, URZ, 0x1, UP0 ;  /* 0x000000013f077887 */ /* 0x000fcc0008000000 */
[----:B------:R-:W-:Y:S01]  /*2c10*/  ISETP.NE.AND P0, PT, RZ, UR7, PT ;  /* 0x00000007ff007c0c */ /* 0x000fe2000bf05270 */
[----:B------:R-:W-:-:S12]  /*2c20*/  WARPGROUP.DEPBAR.LE gsb0, 0x1 ;  /* 0x00008000000079c5 */ /* 0x000fd80000010100 */
[----:B------:R-:W-:Y:S05]  /*2c30*/  @!P0 BRA `(.L_x_29) ;  /* 0x0000000400488947 */ /* 0x000fea0003800000 */
[----:B------:R-:W-:Y:S02]  /*2c40*/  WARPGROUP.DEPBAR.LE gsb0, 0x0 ;  /* 0x00008000000079c5 */ /* 0x000fe40000010000 */
[----:B------:R-:W-:-:S01]  /*2c50*/  FADD R171, R96, R171 ;  /* 0x000000ab60ab7221 */ /* 0x000fc20000000000 */
[----:B------:R-:W-:Y:S01]  /*2c60*/  FADD R170, R97, R170 ;  /* 0x000000aa61aa7221 */ /* 0x000fe20000000000 */
        /* <DEDUP_REMOVED lines=78> */
[----:B------:R-:W-:-:S06]  /*3150*/  UMOV UR6, URZ ;  /* 0x0000003f00067c82 */ /* 0x000fcc0008000000 */
.L_x_29:
[----:B------:R-:W-:Y:S05]  /*3160*/  @!P1 BRA `(.L_x_30) ;  /* 0x0000000000049947 */ /* 0x000fea0003800000 */
[----:B------:R-:W-:Y:S01]  /*3170*/  BPT.TRAP 0x1 ;  /* 0x000000040000795c */ /* 0x000fe20000300000 */
.L_x_30:
[----:B------:R-:W-:-:S13]  /*3180*/  ISETP.NE.AND P0, PT, R5, RZ, PT ;  /* 0x000000ff0500720c */ /* 0x000fda0003f05270 */
[----:B01----:R-:W-:-:S05]  /*3190*/  @P0 LEA R175, R174, UR10, 0x3 ;  /* 0x0000000aaeaf0c11 */ /* 0x003fca000f8e18ff */
[----:B------:R-:W-:-:S05]  /*31a0*/  @P0 VIADD R175, R175, 0xd0 ;  /* 0x000000d0afaf0836 */ /* 0x000fca0000000000 */
[----:B------:R-:W-:-:S04]  /*31b0*/  @P0 PRMT R175, R6, 0x654, R175 ;  /* 0x0000065406af0816 */ /* 0x000fc800000000af */
[----:B------:R0:W-:Y:S01]  /*31c0*/  @P0 SYNCS.ARRIVE.TRANS64.RED.A1T0 RZ, [R175+URZ], RZ ;  /* 0x000000ffafff09a7 */ /* 0x0001e2000810043f */
[----:B------:R-:W-:-:S13]  /*31d0*/  ISETP.GT.U32.AND P0, PT, R4, 0x1, PT ;  /* 0x000000010400780c */ /* 0x000fda0003f04070 */
[----:B0-----:R-:W-:Y:S05]  /*31e0*/  @P0 BRA `(.L_x_31) ;  /* 0x0000000000040947 */ /* 0x001fea0003800000 */
[----:B------:R-:W-:Y:S01]  /*31f0*/  BPT.TRAP 0x1 ;  /* 0x000000040000795c */ /* 0x000fe20000300000 */
.L_x_31:
[----:B------:R-:W-:Y:S01]  /*3200*/  UIADD3 UR24, UR24, 0x1, URZ ;  /* 0x0000000118187890 */ /* 0x000fe2000fffe03f */
[C---:B------:R-:W-:Y:S01]  /*3210*/  ISETP.GT.AND P1, PT, R173.reuse, 0x1, PT ;  /* 0x00000001ad00780c */ /* 0x040fe20003f24270 */
[----:B------:R-:W-:Y:S02]  /*3220*/  VIADD R174, R174, 0x1 ;  /* 0x00000001aeae7836 */ /* 0x000fe40000000000 */
[----:B------:R-:W-:Y:S01]  /*3230*/  UISETP.NE.AND UP0, UPT, UR24, 0x1a, UPT ;  /* 0x0000001a1800788c */ /* 0x000fe2000bf05270 */
[----:B------:R-:W-:Y:S02]  /*3240*/  VIADD R173, R173, 0xffffffff ;  /* 0xffffffffadad7836 */ /* 0x000fe40000000000 */
[C---:B------:R-:W-:Y:S01]  /*3250*/  ISETP.NE.AND P0, PT, R174.reuse, 0x1a, PT ;  /* 0x0000001aae00780c */ /* 0x040fe20003f05270 */
[----:B------:R-:W-:Y:S02]  /*3260*/  USEL UR8, URZ, 0x1, UP0 ;  /* 0x000000013f087887 */ /* 0x000fe40008000000 */
[----:B------:R-:W-:Y:S01]  /*3270*/  USEL UR24, UR24, URZ, UP0 ;  /* 0x0000003f18187287 */ /* 0x000fe20008000000 */
[----:B------:R-:W-:-:S03]  /*3280*/  SEL R174, R174, RZ, P0 ;  /* 0x000000ffaeae7207 */ /* 0x000fc60000000000 */
[----:B------:R-:W-:Y:S01]  /*3290*/  LOP3.LUT R177, R177, UR8, RZ, 0x3c, !PT ;  /* 0x00000008b1b17c12 */ /* 0x000fe2000f8e3cff */
[----:B------:R-:W-:Y:S01]  /*32a0*/  UMOV UR8, 0x1 ;  /* 0x0000000100087882 */ /* 0x000fe20000000000 */
[----:B------:R-:W-:Y:S06]  /*32b0*/  @P1 BRA `(.L_x_32) ;  /* 0xfffffff400481947 */ /* 0x000fec000383ffff */
.L_x_24:
[----:B------:R-:W-:Y:S01]  /*32c0*/  UISETP.NE.AND UP0, UPT, UR6, URZ, UPT ;  /* 0x0000003f0600728c */ /* 0x000fe2000bf05270 */
[----:B------:R-:W0:Y:S03]  /*32d0*/  LDC R173, c[0x0][0x28c] ;  /* 0x0000a300ffad7b82 */ /* 0x000e260000000800 */
[----:B------:R-:W-:-:S06]  /*32e0*/  USEL UR6, URZ, 0x1, !UP0 ;  /* 0x000000013f067887 */ /* 0x000fcc000c000000 */
[----:B------:R-:W-:Y:S02]  /*32f0*/  ISETP.NE.AND P0, PT, RZ, UR6, PT ;  /* 0x00000006ff007c0c */ /* 0x000fe4000bf05270 */
[----:B0-----:R-:W-:-:S11]  /*3300*/  ISETP.GE.AND P1, PT, R173, 0x1, PT ;  /* 0x00000001ad00780c */ /* 0x001fd60003f26270 */
[----:B------:R-:W-:Y:S05]  /*3310*/  @!P0 BRA `(.L_x_33) ;  /* 0x0000000400448947 */ /* 0x000fea0003800000 */
[----:B------:R-:W-:Y:S02]  /*3320*/  WARPGROUP.DEPBAR.LE gsb0, 0x0 ;  /* 0x00008000000079c5 */ /* 0x000fe40000010000 */
[----:B------:R-:W-:Y:S01]  /*3330*/  FADD R171, R96, R171 ;  /* 0x000000ab60ab7221 */ /* 0x000fe20000000000 */
        /* <DEDUP_REMOVED lines=78> */
[----:B------:R-:W-:-:S07]  /*3820*/  FADD R12, R12, R31 ;  /* 0x0000001f0c0c7221 */ /* 0x000fce0000000000 */
.L_x_33:
[----:B------:R-:W-:Y:S02]  /*3830*/  WARPGROUP.DEPBAR.LE gsb0, 0x0 ;  /* 0x00008000000079c5 */ /* 0x000fe40000010000 */
[----:B------:R-:W-:Y:S05]  /*3840*/  @!P1 BRA `(.L_x_34) ;  /* 0x0000000000549947 */ /* 0x000fea0003800000 */
[----:B------:R-:W-:-:S13]  /*3850*/  ISETP.NE.AND P0, PT, R172, 0x3, PT ;  /* 0x00000003ac00780c */ /* 0x000fda0003f05270 */
[----:B------:R-:W-:Y:S05]  /*3860*/  @!P0 BRA `(.L_x_35) ;  /* 0x0000000000048947 */ /* 0x000fea0003800000 */
[----:B------:R-:W-:Y:S01]  /*3870*/  BPT.TRAP 0x1 ;  /* 0x000000040000795c */ /* 0x000fe20000300000 */
.L_x_35:
[----:B------:R-:W-:Y:S01]  /*3880*/  ISETP.NE.AND P0, PT, R5, RZ, PT ;  /* 0x000000ff0500720c */ /* 0x000fe20003f05270 */
[----:B------:R-:W-:Y:S01]  /*3890*/  BSSY B0, `(.L_x_36) ;  /* 0x000000e000007945 */ /* 0x000fe20003800000 */
[----:B------:R-:W-:-:S11]  /*38a0*/  ISETP.GT.U32.AND P1, PT, R4, 0x1, PT ;  /* 0x000000010400780c */ /* 0x000fd60003f24070 */
[----:B------:R-:W-:Y:S05]  /*38b0*/  @!P0 BRA `(.L_x_37) ;  /* 0x00000000002c8947 */ /* 0x000fea0003800000 */
[----:B------:R-:W-:-:S04]  /*38c0*/  UISETP.LT.AND UP0, UPT, UR9, 0x1, UPT ;  /* 0x000000010900788c */ /* 0x000fc8000bf01270 */
[----:B------:R-:W-:-:S04]  /*38d0*/  USEL UR8, UR9, 0x1, UP0 ;  /* 0x0000000109087887 */ /* 0x000fc80008000000 */
[----:B------:R-:W-:-:S04]  /*38e0*/  UIADD3 UR8, UR5, UR9, -UR8 ;  /* 0x0000000905087290 */ /* 0x000fc8000fffe808 */
[----:B------:R-:W-:-:S04]  /*38f0*/  UIMAD.WIDE.U32 UR6, UR8, 0x4ec4ec4f, URZ ;  /* 0x4ec4ec4f080678a5 */ /* 0x000fc8000f8e003f */
[----:B------:R-:W-:-:S04]  /*3900*/  USHF.R.U32.HI UR6, URZ, 0x3, UR7 ;  /* 0x000000033f067899 */ /* 0x000fc80008011607 */
[----:B------:R-:W-:-:S04]  /*3910*/  UIMAD UR8, UR6, -0x1a, UR8 ;  /* 0xffffffe6060878a4 */ /* 0x000fc8000f8e0208 */
[----:B------:R-:W-:-:S04]  /*3920*/  ULEA UR8, UR8, UR10, 0x3 ;  /* 0x0000000a08087291 */ /* 0x000fc8000f8e183f */
[----:B------:R-:W-:-:S06]  /*3930*/  UIADD3 UR8, UR8, 0xd0, URZ ;  /* 0x000000d008087890 */ /* 0x000fcc000fffe03f */
[----:B------:R-:W-:-:S05]  /*3940*/  IMAD.U32 R25, RZ, RZ, UR8 ;  /* 0x00000008ff197e24 */ /* 0x000fca000f8e00ff */
[----:B------:R-:W-:-:S04]  /*3950*/  PRMT R24, R6, 0x654, R25 ;  /* 0x0000065406187816 */ /* 0x000fc80000000019 */
[----:B------:R0:W-:Y:S03]  /*3960*/  SYNCS.ARRIVE.TRANS64.RED.A1T0 RZ, [R24+URZ], RZ ;  /* 0x000000ff18ff79a7 */ /* 0x0001e6000810043f */
.L_x_37:
[----:B------:R-:W-:Y:S05]  /*3970*/  BSYNC B0 ;  /* 0x0000000000007941 */ /* 0x000fea0003800000 */
.L_x_36:
[----:B------:R-:W-:Y:S05]  /*3980*/  @P1 BRA `(.L_x_34) ;  /* 0x0000000000041947 */ /* 0x000fea0003800000 */
[----:B------:R-:W-:Y:S01]  /*3990*/  BPT.TRAP 0x1 ;  /* 0x000000040000795c */ /* 0x000fe20000300000 */
.L_x_34:
[----:B------:R-:W1:Y:S01]  /*39a0*/  LDC R28, c[0x0][0x288] ;  /* 0x0000a200ff1c7b82 */ /* 0x000e620000000800 */
[--C-:B0-----:R-:W-:Y:S01]  /*39b0*/  SHF.R.U32.HI R24, RZ, 0x2, R0.reuse ;  /* 0x00000002ff187819 */ /* 0x101fe20000011600 */
[----:B------:R-:W-:Y:S01]  /*39c0*/  IMAD R37, R8, 0x50, RZ ;  /* 0x0000005008257824 */ /* 0x000fe200078e02ff */
[----:B------:R-:W-:Y:S01]  /*39d0*/  SHF.R.U32.HI R27, RZ, 0x7, R0 ;  /* 0x00000007ff1b7819 */ /* 0x000fe20000011600 */
[----:B------:R-:W-:Y:S01]  /*39e0*/  UIADD3 UR5, UR9, UR5, URZ ;  /* 0x0000000509057290 */ /* 0x000fe2000fffe03f */
[----:B------:R-:W-:Y:S01]  /*39f0*/  LOP3.LUT R25, R24, 0x7, RZ, 0xc0, !PT ;  /* 0x0000000718197812 */ /* 0x000fe200078ec0ff */
[C---:B------:R-:W-:Y:S01]  /*3a00*/  IMAD.SHL.U32 R32, R0.reuse, 0x2, RZ ;  /* 0x0000000200207824 */ /* 0x040fe200078e00ff */
[----:B------:R-:W-:Y:S01]  /*3a10*/  LOP3.LUT R24, R27, 0x1, RZ, 0xc0, !PT ;  /* 0x000000011b187812 */ /* 0x000fe200078ec0ff */
[----:B------:R-:W-:Y:S01]  /*3a20*/  UISETP.GT.U32.AND UP0, UPT, UR5, 0x19, UPT ;  /* 0x000000190500788c */ /* 0x000fe2000bf04070 */
[C---:B------:R-:W-:Y:S01]  /*3a30*/  LOP3.LUT R26, R0.reuse, 0x60, RZ, 0xc0, !PT ;  /* 0x00000060001a7812 */ /* 0x040fe200078ec0ff */
[----:B------:R-:W-:Y:S01]  /*3a40*/  ULDC UR12, c[0x0][0x284] ;  /* 0x0000a100000c7ab9 */ /* 0x000fe20000000800 */
[----:B------:R-:W-:Y:S01]  /*3a50*/  LOP3.LUT R8, R0, 0x3, RZ, 0xc0, !PT ;  /* 0x0000000300087812 */ /* 0x000fe200078ec0ff */
[----:B------:R-:W-:Y:S01]  /*3a60*/  IMAD.SHL.U32 R30, R24, 0x40, RZ ;  /* 0x00000040181e7824 */ /* 0x000fe200078e00ff */
[----:B------:R-:W-:Y:S01]  /*3a70*/  SHF.R.U32.HI R26, RZ, 0x1, R26 ;  /* 0x00000001ff1a7819 */ /* 0x000fe2000001161a */
[----:B------:R-:W-:Y:S01]  /*3a80*/  UISETP.LT.U32.AND UP0, UPT, UR9, 0x1a, UP0 ;  /* 0x0000001a0900788c */ /* 0x000fe20008701070 */
[----:B------:R-:W-:Y:S01]  /*3a90*/  SHF.R.S32.HI R35, RZ, 0x1f, R7 ;  /* 0x0000001fff237819 */ /* 0x000fe20000011407 */
[----:B------:R-:W-:Y:S01]  /*3aa0*/  UISETP.GE.U32.AND UP1, UPT, UR9, 0x1a, UPT ;  /* 0x0000001a0900788c */ /* 0x000fe2000bf26070 */
[-CC-:B------:R-:W-:Y:S01]  /*3ab0*/  IADD3 R27, RZ, -R26.reuse, -R25.reuse ;  /* 0x8000001aff1b7210 */ /* 0x180fe20007ffe819 */
[----:B------:R-:W-:Y:S01]  /*3ac0*/  ULDC.64 UR10, c[0x0][0x5d0] ;  /* 0x00017400000a7ab9 */ /* 0x000fe20000000a00 */
[----:B------:R-:W-:Y:S01]  /*3ad0*/  LOP3.LUT R25, R30, 0x40, R25, 0xe2, !PT ;  /* 0x000000401e197812 */ /* 0x000fe200078ee219 */
[----:B------:R-:W-:Y:S01]  /*3ae0*/  UIMAD.WIDE.U32 UR6, UR5, 0x4ec4ec4f, URZ ;  /* 0x4ec4ec4f050678a5 */ /* 0x000fe2000f8e003f */
[----:B------:R-:W-:Y:S01]  /*3af0*/  LOP3.LUT R32, R37, 0x6, R32, 0xf8, !PT ;  /* 0x0000000625207812 */ /* 0x000fe200078ef820 */
[----:B------:R-:W-:Y:S01]  /*3b00*/  USEL UR8, URZ, 0x1, !UP0 ;  /* 0x000000013f087887 */ /* 0x000fe2000c000000 */
[----:B------:R-:W-:Y:S01]  /*3b10*/  LOP3.LUT R30, R25, R26, RZ, 0xfc, !PT ;  /* 0x0000001a191e7212 */ /* 0x000fe200078efcff */
[----:B-1----:R-:W-:Y:S01]  /*3b20*/  IMAD R26, R8, -0x2, R28 ;  /* 0xfffffffe081a7824 */ /* 0x002fe200078e021c */
[----:B------:R-:W-:Y:S01]  /*3b30*/  ISETP.GE.AND P0, PT, R37, R28, PT ;  /* 0x0000001c2500720c */ /* 0x000fe20003f06270 */
[----:B------:R-:W-:Y:S01]  /*3b40*/  IMAD R8, R9, 0xc0, RZ ;  /* 0x000000c009087824 */ /* 0x000fe200078e02ff */
[----:B------:R-:W-:Y:S01]  /*3b50*/  SHF.R.S32.HI R33, RZ, 0x1f, R32 ;  /* 0x0000001fff217819 */ /* 0x000fe20000011420 */
[----:B------:R-:W-:Y:S01]  /*3b60*/  IMAD R27, R24, -0x40, R27 ;  /* 0xffffffc0181b7824 */ /* 0x000fe200078e021b */
[----:B------:R-:W-:Y:S01]  /*3b70*/  USHF.R.U32.HI UR6, URZ, 0x3, UR7 ;  /* 0x000000033f067899 */ /* 0x000fe20008011607 */
[----:B------:R-:W-:Y:S01]  /*3b80*/  IMAD R24, R35, UR10, RZ ;  /* 0x0000000a23187c24 */ /* 0x000fe2000f8e02ff */
[C---:B------:R-:W-:Y:S01]  /*3b90*/  ISETP.GE.OR P0, PT, R8.reuse, UR12, P0 ;  /* 0x0000000c08007c0c */ /* 0x040fe20008706670 */
[----:B------:R-:W-:Y:S01]  /*3ba0*/  ULOP3.LUT UR4, UR4, UR8, URZ, 0x3c, !UPT ;  /* 0x0000000804047292 */ /* 0x000fe2000f8e3c3f */
[----:B------:R-:W-:Y:S01]  /*3bb0*/  IMAD.MOV.U32 R31, RZ, RZ, RZ ;  /* 0x000000ffff1f7224 */ /* 0x000fe200078e00ff */
[----:B------:R-:W-:Y:S01]  /*3bc0*/  UIMAD UR5, UR6, -0x1a, UR5 ;  /* 0xffffffe6060578a4 */ /* 0x000fe2000f8e0205 */
[C---:B------:R-:W-:Y:S01]  /*3bd0*/  IMAD R29, R7.reuse, UR11, R24 ;  /* 0x0000000b071d7c24 */ /* 0x040fe2000f8e0218 */
[----:B------:R-:W-:Y:S01]  /*3be0*/  IADD3 R42, -R8, UR12, R27 ;  /* 0x0000000c082a7c10 */ /* 0x000fe2000fffe11b */
[----:B------:R-:W-:Y:S01]  /*3bf0*/  IMAD.WIDE.U32 R24, R7, UR10, R32 ;  /* 0x0000000a07187c25 */ /* 0x000fe2000f8e0020 */
[----:B------:R-:W-:-:S03]  /*3c00*/  @UP1 ULOP3.LUT UR4, UR4, 0x1, UR6, 0x78, !UPT ;  /* 0x0000000104041892 */ /* 0x000fc6000f8e7806 */
[----:B------:R-:W-:Y:S02]  /*3c10*/  IMAD.IADD R25, R25, 0x1, R29 ;  /* 0x0000000119197824 */ /* 0x000fe400078e021d */
[----:B------:R-:W-:-:S04]  /*3c20*/  IMAD.WIDE R30, R9, 0xc0, R30 ;  /* 0x000000c0091e7825 */ /* 0x000fc800078e021e */
[----:B------:R-:W-:Y:S02]  /*3c30*/  IMAD.IADD R37, R26, 0x1, -R37 ;  /* 0x000000011a257824 */ /* 0x000fe400078e0a25 */
[----:B------:R-:W-:Y:S01]  /*3c40*/  IMAD.MOV.U32 R36, RZ, RZ, -0x1 ;  /* 0xffffffffff247424 */ /* 0x000fe200078e00ff */
[----:B------:R-:W-:Y:S06]  /*3c50*/  @P0 BRA `(.L_x_38) ;  /* 0x0000005800440947 */ /* 0x000fec0003800000 */
[----:B------:R-:W0:Y:S01]  /*3c60*/  LDC.64 R38, c[0x0][0x5c8] ;  /* 0x00017200ff267b82 */ /* 0x000e220000000a00 */
[----:B------:R-:W-:Y:S01]  /*3c70*/  ULDC.64 UR6, c[0x0][0x5c0] ;  /* 0x0001700000067ab9 */ /* 0x000fe20000000a00 */
[----:B------:R-:W-:Y:S01]  /*3c80*/  BSSY B0, `(.L_x_38) ;  /* 0x000058e000007945 */ /* 0x000fe20003800000 */
[-C--:B0-----:R-:W-:Y:S01]  /*3c90*/  IMAD R8, R31, R38.reuse, RZ ;  /* 0x000000261f087224 */ /* 0x081fe200078e02ff */
[----:B------:R-:W-:Y:S01]  /*3ca0*/  SHF.L.U64.HI R34, R38, 0x3, R39 ;  /* 0x0000000326227819 */ /* 0x000fe20000010227 */
[----:B------:R-:W-:-:S04]  /*3cb0*/  IMAD.WIDE.U32 R24, R30, R38, R24 ;  /* 0x000000261e187225 */ /* 0x000fc800078e0018 */
[----:B------:R-:W-:Y:S01]  /*3cc0*/  IMAD R9, R30, R39, R8 ;  /* 0x000000271e097224 */ /* 0x000fe200078e0208 */
[----:B------:R-:W-:Y:S01]  /*3cd0*/  IADD3 R8, P3, R24, UR6, RZ ;  /* 0x0000000618087c10 */ /* 0x000fe2000ff7e0ff */
[C---:B------:R-:W-:Y:S01]  /*3ce0*/  IMAD.SHL.U32 R29, R38.reuse, 0x8, RZ ;  /* 0x00000008261d7824 */ /* 0x040fe200078e00ff */
[----:B------:R-:W-:Y:S01]  /*3cf0*/  LEA R27, P2, R38, R24, 0x7 ;  /* 0x00000018261b7211 */ /* 0x000fe200078438ff */
[----:B------:R-:W-:-:S03]  /*3d00*/  IMAD.IADD R41, R25, 0x1, R9 ;  /* 0x0000000119297824 */ /* 0x000fc600078e0209 */
[----:B------:R-:W-:Y:S02]  /*3d10*/  IADD3 R28, P1, P0, R24, UR6, R29 ;  /* 0x00000006181c7c10 */ /* 0x000fe4000f83e01d */
[----:B------:R-:W-:Y:S02]  /*3d20*/  IADD3.X R9, R41, UR7, RZ, P3, !PT ;  /* 0x0000000729097c10 */ /* 0x000fe40009ffe4ff */
[----:B---3-5:R-:W-:Y:S02]  /*3d30*/  FSETP.NEU.AND P3, PT, R11, RZ, PT ;  /* 0x000000ff0b00720b */ /* 0x028fe40003f6d000 */
[----:B------:R-:W-:Y:S02]  /*3d40*/  LEA.HI.X R25, R38, R41, R39, 0x7, P2 ;  /* 0x0000002926197211 */ /* 0x000fe400010f3c27 */
[C---:B------:R-:W-:Y:S02]  /*3d50*/  IADD3 R26, P2, R27.reuse, UR6, RZ ;  /* 0x000000061b1a7c10 */ /* 0x040fe4000ff5e0ff */
[----:B------:R-:W-:-:S02]  /*3d60*/  IADD3 R24, P5, P6, R27, UR6, R29 ;  /* 0x000000061b187c10 */ /* 0x000fc4000febe01d */
[----:B------:R-:W-:Y:S02]  /*3d70*/  IADD3.X R27, R25, UR7, RZ, P2, !PT ;  /* 0x00000007191b7c10 */ /* 0x000fe400097fe4ff */
[--C-:B------:R-:W-:Y:S02]  /*3d80*/  IADD3.X R29, R41, UR7, R34.reuse, P1, P0 ;  /* 0x00000007291d7c10 */ /* 0x100fe40008fe0422 */
[----:B------:R-:W-:Y:S01]  /*3d90*/  IADD3.X R25, R25, UR7, R34, P5, P6 ;  /* 0x0000000719197c10 */ /* 0x000fe2000afec422 */
[----:B------:R-:W-:Y:S06]  /*3da0*/  @!P3 BRA `(.L_x_39) ;  /* 0x0000004000dcb947 */ /* 0x000fec0003800000 */
[----:B------:R-:W-:Y:S01]  /*3db0*/  ULDC.64 UR6, c[0x0][0x5b8] ;  /* 0x00016e0000067ab9 */ /* 0x000fe20000000a00 */
[----:B------:R-:W-:Y:S01]  /*3dc0*/  ISETP.GE.AND P3, PT, R42, 0x1, PT ;  /* 0x000000012a00780c */ /* 0x000fe20003f66270 */
[----:B------:R-:W-:Y:S01]  /*3dd0*/  IMAD R38, R35, UR6, RZ ;  /* 0x0000000623267c24 */ /* 0x000fe2000f8e02ff */
[----:B------:R-:W-:Y:S01]  /*3de0*/  ULDC.64 UR10, c[0x0][0x5a8] ;  /* 0x00016a00000a7ab9 */ /* 0x000fe20000000a00 */
[----:B------:R-:W-:Y:S01]  /*3df0*/  IMAD.WIDE.U32 R34, R7, UR6, R32 ;  /* 0x0000000607227c25 */ /* 0x000fe2000f8e0020 */
[----:B------:R-:W-:Y:S01]  /*3e00*/  ISETP.LT.OR P1, PT, R37, 0x1, !P3 ;  /* 0x000000012500780c */ /* 0x000fe20005f21670 */
[----:B------:R-:W-:Y:S02]  /*3e10*/  BSSY B1, `(.L_x_40) ;  /* 0x000000c000017945 */ /* 0x000fe40003800000 */
[----:B------:R-:W-:Y:S01]  /*3e20*/  IMAD R7, R7, UR7, R38 ;  /* 0x0000000707077c24 */ /* 0x000fe2000f8e0226 */
[----:B------:R-:W-:-:S03]  /*3e30*/  ULDC.64 UR6, c[0x0][0x5b0] ;  /* 0x00016c0000067ab9 */ /* 0x000fc60000000a00 */
[----:B------:R-:W-:Y:S02]  /*3e40*/  IMAD.IADD R35, R35, 0x1, R7 ;  /* 0x0000000123237824 */ /* 0x000fe400078e0207 */
[----:B------:R-:W-:Y:S02]  /*3e50*/  IMAD R7, R31, UR6, RZ ;  /* 0x000000061f077c24 */ /* 0x000fe4000f8e02ff */
[----:B------:R-:W-:-:S04]  /*3e60*/  IMAD.WIDE.U32 R32, R30, UR6, R34 ;  /* 0x000000061e207c25 */ /* 0x000fc8000f8e0022 */
[----:B------:R-:W-:Y:S01]  /*3e70*/  IMAD R7, R30, UR7, R7 ;  /* 0x000000071e077c24 */ /* 0x000fe2000f8e0207 */
[----:B------:R-:W-:-:S04]  /*3e80*/  IADD3 R32, P0, R32, UR10, RZ ;  /* 0x0000000a20207c10 */ /* 0x000fc8000ff1e0ff */
[--C-:B------:R-:W-:Y:S02]  /*3e90*/  IADD3.X R33, R33, UR11, R7.reuse, P0, !PT ;  /* 0x0000000b21217c10 */ /* 0x100fe400087fe407 */
[----:B------:R-:W-:Y:S01]  /*3ea0*/  PRMT R7, RZ, 0x7610, R7 ;  /* 0x00007610ff077816 */ /* 0x000fe20000000007 */
[----:B------:R-:W-:Y:S06]  /*3eb0*/  @P1 BRA `(.L_x_41) ;  /* 0x0000000000041947 */ /* 0x000fec0003800000 */
[----:B------:R0:W5:Y:S02]  /*3ec0*/  LDG.E.U8 R7, desc[UR36][R32.64] ;  /* 0x0000002420077981 */ /* 0x000164000c1e1100 */
.L_x_41:
[----:B------:R-:W-:Y:S05]  /*3ed0*/  BSYNC B1 ;  /* 0x0000000000017941 */ /* 0x000fea0003800000 */
.L_x_40:
[----:B-----5:R-:W-:Y:S01]  /*3ee0*/  LOP3.LUT R7, R7, 0xff, RZ, 0xc0, !PT ;  /* 0x000000ff07077812 */ /* 0x020fe200078ec0ff */
[----:B------:R-:W-:Y:S01]  /*3ef0*/  BSSY B1, `(.L_x_42) ;  /* 0x000000b000017945 */ /* 0x000fe20003800000 */
[----:B------:R-:W-:Y:S02]  /*3f00*/  ISETP.LT.OR P0, PT, R37, 0x2, !P3 ;  /* 0x000000022500780c */ /* 0x000fe40005f01670 */
[----:B------:R-:W-:-:S05]  /*3f10*/  F2FP.F16.E4M3.UNPACK_B R7, R7 ;  /* 0x00000007ff07723e */ /* 0x000fca00020006ff */
[----:B------:R-:W-:Y:S01]  /*3f20*/  HADD2.F32 R38, -RZ, R7.H0_H0 ;  /* 0x20000007ff267230 */ /* 0x000fe20000004100 */
[----:B------:R-:W-:-:S04]  /*3f30*/  PRMT R7, RZ, 0x7610, R7 ;  /* 0x00007610ff077816 */ /* 0x000fc80000000007 */
[----:B------:R-:W-:-:S04]  /*3f40*/  FMUL R38, R38, R11 ;  /* 0x0000000b26267220 */ /* 0x000fc80000400000 */
[----:B--2---:R-:W-:-:S05]  /*3f50*/  FFMA R38, R171, R10, R38 ;  /* 0x0000000aab267223 */ /* 0x004fca0000000026 */
[----:B------:R-:W-:-:S05]  /*3f60*/  F2FP.SATFINITE.E4M3.F32.PACK_AB_MERGE_C R39, RZ, R38, RZ ;  /* 0x00000026ff27723e */ /* 0x000fca00048070ff */
[----:B------:R1:W-:Y:S01]  /*3f70*/  @!P1 STG.E.U8 desc[UR36][R8.64], R39 ;  /* 0x0000002708009986 */ /* 0x0003e2000c101124 */
[----:B------:R-:W-:Y:S05]  /*3f80*/  @P0 BRA `(.L_x_43) ;  /* 0x0000000000040947 */ /* 0x000fea0003800000 */
[----:B------:R2:W5:Y:S02]  /*3f90*/  LDG.E.U8 R7, desc[UR36][R32.64+0x1] ;  /* 0x0000012420077981 */ /* 0x000564000c1e1100 */
.L_x_43:
[----:B------:R-:W-:Y:S05]  /*3fa0*/  BSYNC B1 ;  /* 0x0000000000017941 */ /* 0x000fea0003800000 */
.L_x_42:
[----:B-----5:R-:W-:Y:S01]  /*3fb0*/  LOP3.LUT R7, R7, 0xff, RZ, 0xc0, !PT ;  /* 0x000000ff07077812 */ /* 0x020fe200078ec0ff */
[----:B------:R-:W-:Y:S01]  /*3fc0*/  BSSY B1, `(.L_x_44) ;  /* 0x0000013000017945 */ /* 0x000fe20003800000 */
[----:B------:R-:W-:Y:S02]  /*3fd0*/  IADD3 R41, P1, R30, 0x8, RZ ;  /* 0x000000081e297810 */ /* 0x000fe40007f3e0ff */
[----:B------:R-:W-:Y:S02]  /*3fe0*/  F2FP.F16.E4M3.UNPACK_B R7, R7 ;  /* 0x00000007ff07723e */ /* 0x000fe400020006ff */
[----:B------:R-:W-:Y:S01]  /*3ff0*/  ISETP.GE.AND P2, PT, R42, 0x9, PT ;  /* 0x000000092a00780c */ /* 0x000fe20003f46270 */
[----:B-1----:R-:W-:Y:S02]  /*4000*/  IMAD.X R39, RZ, RZ, R31, P1 ;  /* 0x000000ffff277224 */ /* 0x002fe400008e061f */
[----:B------:R-:W-:Y:S01]  /*4010*/  HADD2.F32 R38, -RZ, R7.H0_H0 ;  /* 0x20000007ff267230 */ /* 0x000fe20000004100 */
[----:B------:R-:W-:Y:S01]  /*4020*/  ISETP.LT.OR P5, PT, R37, 0x1, !P2 ;  /* 0x000000012500780c */ /* 0x000fe200057a1670 */
[----:B------:R-:W-:-:S03]  /*4030*/  IMAD R40, R39, UR6, RZ ;  /* 0x0000000627287c24 */ /* 0x000fc6000f8e02ff */
[----:B------:R-:W-:Y:S01]  /*4040*/  FMUL R7, R38, R11 ;  /* 0x0000000b26077220 */ /* 0x000fe20000400000 */
[----:B------:R-:W-:-:S04]  /*4050*/  IMAD.WIDE.U32 R38, R41, UR6, R34 ;  /* 0x0000000629267c25 */ /* 0x000fc8000f8e0022 */
[----:B------:R-:W-:Y:S01]  /*4060*/  FFMA R7, R170, R10, R7 ;  /* 0x0000000aaa077223 */ /* 0x000fe20000000007 */
[----:B------:R-:W-:Y:S01]  /*4070*/  IMAD R41, R41, UR7, R40 ;  /* 0x0000000729297c24 */ /* 0x000fe2000f8e0228 */
[----:B------:R-:W-:-:S03]  /*4080*/  IADD3 R38, P1, R38, UR10, RZ ;  /* 0x0000000a26267c10 */ /* 0x000fc6000ff3e0ff */
[----:B------:R-:W-:Y:S02]  /*4090*/  F2FP.SATFINITE.E4M3.F32.PACK_AB_MERGE_C R43, RZ, R7, RZ ;  /* 0x00000007ff2b723e */ /* 0x000fe400048070ff */
[----:B------:R-:W-:Y:S02]  /*40a0*/  IADD3.X R39, R39, UR11, R41, P1, !PT ;  /* 0x0000000b27277c10 */ /* 0x000fe40008ffe429 */
[----:B------:R-:W-:Y:S01]  /*40b0*/  PRMT R7, RZ, 0x7610, R7 ;  /* 0x00007610ff077816 */ /* 0x000fe20000000007 */
[----:B------:R1:W-:Y:S01]  /*40c0*/  @!P0 STG.E.U8 desc[UR36][R8.64+0x1], R43 ;  /* 0x0000012b08008986 */ /* 0x0003e2000c101124 */
[----:B------:R-:W-:Y:S05]  /*40d0*/  @P5 BRA `(.L_x_45) ;  /* 0x0000000000045947 */ /* 0x000fea0003800000 */
[----:B------:R3:W5:Y:S02]  /*40e0*/  LDG.E.U8 R7, desc[UR36][R38.64] ;  /* 0x0000002426077981 */ /* 0x000764000c1e1100 */
.L_x_45:
[----:B------:R-:W-:Y:S05]  /*40f0*/  BSYNC B1 ;  /* 0x0000000000017941 */ /* 0x000fea0003800000 */
.L_x_44:
[----:B-----5:R-:W-:Y:S01]  /*4100*/  LOP3.LUT R7, R7, 0xff, RZ, 0xc0, !PT ;  /* 0x000000ff07077812 */ /* 0x020fe200078ec0ff */
[----:B------:R-:W-:Y:S01]  /*4110*/  BSSY B1, `(.L_x_46) ;  /* 0x000000b000017945 */ /* 0x000fe20003800000 */
[----:B------:R-:W-:Y:S02]  /*4120*/  ISETP.LT.OR P0, PT, R37, 0x2, !P2 ;  /* 0x000000022500780c */ /* 0x000fe40005701670 */
[----:B------:R-:W-:-:S05]  /*4130*/  F2FP.F16.E4M3.UNPACK_B R7, R7 ;  /* 0x00000007ff07723e */ /* 0x000fca00020006ff */
[----:B------:R-:W-:Y:S01]  /*4140*/  HADD2.F32 R40, -RZ, R7.H0_H0 ;  /* 0x20000007ff287230 */ /* 0x000fe20000004100 */
[----:B------:R-:W-:-:S04]  /*4150*/  PRMT R7, RZ, 0x7610, R7 ;  /* 0x00007610ff077816 */ /* 0x000fc80000000007 */
[----:B------:R-:W-:-:S04]  /*4160*/  FMUL R40, R40, R11 ;  /* 0x0000000b28287220 */ /* 0x000fc80000400000 */
[----:B------:R-:W-:-:S05]  /*4170*/  FFMA R40, R165, R10, R40 ;  /* 0x0000000aa5287223 */ /* 0x000fca0000000028 */
[----:B------:R-:W-:-:S05]  /*4180*/  F2FP.SATFINITE.E4M3.F32.PACK_AB_MERGE_C R41, RZ, R40, RZ ;  /* 0x00000028ff29723e */ /* 0x000fca00048070ff */
[----:B------:R4:W-:Y:S01]  /*4190*/  @!P5 STG.E.U8 desc[UR36][R28.64], R41 ;  /* 0x000000291c00d986 */ /* 0x0009e2000c101124 */
[----:B------:R-:W-:Y:S05]  /*41a0*/  @P0 BRA `(.L_x_47) ;  /* 0x0000000000040947 */ /* 0x000fea0003800000 */
[----:B------:R0:W5:Y:S02]  /*41b0*/  LDG.E.U8 R7, desc[UR36][R38.64+0x1] ;  /* 0x0000012426077981 */ /* 0x000164000c1e1100 */
.L_x_47:
[----:B------:R-:W-:Y:S05]  /*41c0*/  BSYNC B1 ;  /* 0x0000000000017941 */ /* 0x000fea0003800000 */
.L_x_46:
[----:B-----5:R-:W-:Y:S01]  /*41d0*/  LOP3.LUT R7, R7, 0xff, RZ, 0xc0, !PT ;  /* 0x000000ff07077812 */ /* 0x020fe200078ec0ff */
[----:B------:R-:W-:Y:S01]  /*41e0*/  BSSY B1, `(.L_x_48) ;  /* 0x000000b000017945 */ /* 0x000fe20003800000 */
[----:B------:R-:W-:Y:S02]  /*41f0*/  ISETP.LT.OR P1, PT, R37, 0x9, !P3 ;  /* 0x000000092500780c */ /* 0x000fe40005f21670 */
[----:B------:R-:W-:-:S05]  /*4200*/  F2FP.F16.E4M3.UNPACK_B R7, R7 ;  /* 0x00000007ff07723e */ /* 0x000fca00020006ff */
[----:B------:R-:W-:-:S05]  /*4210*/  HADD2.F32 R40, -RZ, R7.H0_H0 ;  /* 0x20000007ff287230 */ /* 0x000fca0000004100 */
[----:B------:R-:W-:-:S04]  /*4220*/  FMUL R7, R40, R11 ;  /* 0x0000000b28077220 */ /* 0x000fc80000400000 */
[----:B------:R-:W-:-:S05]  /*4230*/  FFMA R7, R166, R10, R7 ;  /* 0x0000000aa6077223 */ /* 0x000fca0000000007 */
[----:B----4-:R-:W-:Y:S02]  /*4240*/  F2FP.SATFINITE.E4M3.F32.PACK_AB_MERGE_C R41, RZ, R7, RZ ;  /* 0x00000007ff29723e */ /* 0x010fe400048070ff */
[----:B------:R-:W-:-:S03]  /*4250*/  PRMT R7, RZ, 0x7610, R7 ;  /* 0x00007610ff077816 */ /* 0x000fc60000000007 */
[----:B------:R4:W-:Y:S01]  /*4260*/  @!P0 STG.E.U8 desc[UR36][R28.64+0x1], R41 ;  /* 0x000001291c008986 */ /* 0x0009e2000c101124 */
[----:B------:R-:W-:Y:S05]  /*4270*/  @P1 BRA `(.L_x_49) ;  /* 0x0000000000041947 */ /* 0x000fea0003800000 */
[----:B------:R0:W5:Y:S02]  /*4280*/  LDG.E.U8 R7, desc[UR36][R32.64+0x8] ;  /* 0x0000082420077981 */ /* 0x000164000c1e1100 */
.L_x_49:
[----:B------:R-:W-:Y:S05]  /*4290*/  BSYNC B1 ;  /* 0x0000000000017941 */ /* 0x000fea0003800000 */
.L_x_48:
        /* <DEDUP_REMOVED lines=8> */
[----:B----4-:R-:W-:-:S05]  /*4320*/  F2FP.SATFINITE.E4M3.F32.PACK_AB_MERGE_C R41, RZ, R40, RZ ;  /* 0x00000028ff29723e */ /* 0x010fca00048070ff */
[----:B------:R4:W-:Y:S01]  /*4330*/  @!P1 STG.E.U8 desc[UR36][R8.64+0x8], R41 ;  /* 0x0000082908009986 */ /* 0x0009e2000c101124 */
[----:B------:R-:W-:Y:S05]  /*4340*/  @P0 BRA `(.L_x_51) ;  /* 0x0000000000040947 */ /* 0x000fea0003800000 */
[----:B------:R0:W5:Y:S02]  /*4350*/  LDG.E.U8 R7, desc[UR36][R32.64+0x9] ;  /* 0x0000092420077981 */ /* 0x000164000c1e1100 */
.L_x_51:
[----:B------:R-:W-:Y:S05]  /*4360*/  BSYNC B1 ;  /* 0x0000000000017941 */ /* 0x000fea0003800000 */
.L_x_50:
        /* <DEDUP_REMOVED lines=12> */
.L_x_53:
[----:B------:R-:W-:Y:S05]  /*4430*/  BSYNC B1 ;  /* 0x0000000000017941 */ /* 0x000fea0003800000 */
.L_x_52:
        /* <DEDUP_REMOVED lines=12> */
.L_x_55:
[----:B------:R-:W-:Y:S05]  /*4500*/  BSYNC B1 ;  /* 0x0000000000017941 */ /* 0x000fea0003800000 */
.L_x_54:
[----:B-----5:R-:W-:Y:S01]  /*4510*/  LOP3.LUT R7, R7, 0xff, RZ, 0xc0, !PT ;  /* 0x000000ff07077812 */ /* 0x020fe200078ec0ff */
[----:B------:R-:W-:Y:S01]  /*4520*/  BSSY B1, `(.L_x_56) ;  /* 0x0000013000017945 */ /* 0x000fe20003800000 */
[----:B-1----:R-:W-:Y:S02]  /*4530*/  IADD3 R43, P0, R30, 0x80, RZ ;  /* 0x000000801e2b7810 */ /* 0x002fe40007f1e0ff */
[----:B------:R-:W-:Y:S02]  /*4540*/  F2FP.F16.E4M3.UNPACK_B R7, R7 ;  /* 0x00000007ff07723e */ /* 0x000fe400020006ff */
[----:B------:R-:W-:Y:S01]  /*4550*/  ISETP.GE.AND P1, PT, R42, 0x81, PT ;  /* 0x000000812a00780c */ /* 0x000fe20003f26270 */
[----:B----4-:R-:W-:Y:S02]  /*4560*/  IMAD.X R41, RZ, RZ, R31, P0 ;  /* 0x000000ffff297224 */ /* 0x010fe400000e061f */
        /* <DEDUP_REMOVED lines=14> */
.L_x_57:
[----:B------:R-:W-:Y:S05]  /*4650*/  BSYNC B1 ;  /* 0x0000000000017941 */ /* 0x000fea0003800000 */
.L_x_56:
        /* <DEDUP_REMOVED lines=12> */
.L_x_59:
[----:B------:R-:W-:Y:S05]  /*4720*/  BSYNC B1 ;  /* 0x0000000000017941 */ /* 0x000fea0003800000 */
.L_x_58:
[----:B-----5:R-:W-:Y:S01]  /*4730*/  LOP3.LUT R7, R7, 0xff, RZ, 0xc0, !PT ;  /* 0x000000ff07077812 */ /* 0x020fe200078ec0ff */
[----:B------:R-:W-:Y:S01]  /*4740*/  BSSY B1, `(.L_x_60) ;  /* 0x0000013000017945 */ /* 0x000fe20003800000 */
[----:B0-----:R-:W-:Y:S02]  /*4750*/  IADD3 R43, P0, R30, 0x88, RZ ;  /* 0x000000881e2b7810 */ /* 0x001fe40007f1e0ff */
[----:B------:R-:W-:-:S03]  /*4760*/  F2FP.F16.E4M3.UNPACK_B R7, R7 ;  /* 0x00000007ff07723e */ /* 0x000fc600020006ff */
[----:B------:R-:W-:Y:S01]  /*4770*/  IMAD.X R30, RZ, RZ, R31, P0 ;  /* 0x000000ffff1e7224 */ /* 0x000fe200000e061f */
[----:B------:R-:W-:Y:S01]  /*4780*/  ISETP.GE.AND P0, PT, R42, 0x89, PT ;  /* 0x000000892a00780c */ /* 0x000fe20003f06270 */
[----:B------:R-:W-:Y:S02]  /*4790*/  HADD2.F32 R44, -RZ, R7.H0_H0 ;  /* 0x20000007ff2c7230 */ /* 0x000fe40000004100 */
[----:B------:R-:W-:Y:S02]  /*47a0*/  IMAD R30, R30, UR6, RZ ;  /* 0x000000061e1e7c24 */ /* 0x000fe4000f8e02ff */
[----:B------:R-:W-:-:S04]  /*47b0*/  IMAD.WIDE.U32 R34, R43, UR6, R34 ;  /* 0x000000062b227c25 */ /* 0x000fc8000f8e0022 */
[----:B------:R-:W-:Y:S01]  /*47c0*/  FMUL R7, R44, R11 ;  /* 0x0000000b2c077220 */ /* 0x000fe20000400000 */
[----:B------:R-:W-:-:S03]  /*47d0*/  IMAD R43, R43, UR7, R30 ;  /* 0x000000072b2b7c24 */ /* 0x000fc6000f8e021e */
[----:B------:R-:W-:Y:S01]  /*47e0*/  FFMA R7, R162, R10, R7 ;  /* 0x0000000aa2077223 */ /* 0x000fe20000000007 */
[----:B------:R-:W-:-:S04]  /*47f0*/  IADD3 R30, P6, R34, UR10, RZ ;  /* 0x0000000a221e7c10 */ /* 0x000fc8000ffde0ff */
[----:B-1----:R-:W-:Y:S02]  /*4800*/  F2FP.SATFINITE.E4M3.F32.PACK_AB_MERGE_C R45, RZ, R7, RZ ;  /* 0x00000007ff2d723e */ /* 0x002fe400048070ff */
[----:B------:R-:W-:Y:S02]  /*4810*/  IADD3.X R31, R35, UR11, R43, P6, !PT ;  /* 0x0000000b231f7c10 */ /* 0x000fe4000b7fe42b */
[----:B------:R-:W-:Y:S01]  /*4820*/  PRMT R7, RZ, 0x7610, R7 ;  /* 0x00007610ff077816 */ /* 0x000fe20000000007 */
[----:B------:R0:W-:Y:S01]  /*4830*/  @!P5 STG.E.U8 desc[UR36][R26.64+0x1], R45 ;  /* 0x0000012d1a00d986 */ /* 0x0001e2000c101124 */
[----:B------:R-:W-:-:S13]  /*4840*/  ISETP.LT.OR P5, PT, R37, 0x1, !P0 ;  /* 0x000000012500780c */ /* 0x000fda00047a1670 */
[----:B0-----:R-:W-:Y:S05]  /*4850*/  @P5 BRA `(.L_x_61) ;  /* 0x0000000000045947 */ /* 0x001fea0003800000 */
[----:B------:R0:W5:Y:S02]  /*4860*/  LDG.E.U8 R7, desc[UR36][R30.64] ;  /* 0x000000241e077981 */ /* 0x000164000c1e1100 */
.L_x_61:
[----:B------:R-:W-:Y:S05]  /*4870*/  BSYNC B1 ;  /* 0x0000000000017941 */ /* 0x000fea0003800000 */
.L_x_60:
        /* <DEDUP_REMOVED lines=12> */
.L_x_63:
[----:B------:R-:W-:Y:S05]  /*4940*/  BSYNC B1 ;  /* 0x0000000000017941 */ /* 0x000fea0003800000 */
.L_x_62:
[----:B-----5:R-:W-:Y:S01]  /*4950*/  LOP3.LUT R7, R7, 0xff, RZ, 0xc0, !PT ;  /* 0x000000ff07077812 */ /* 0x020fe200078ec0ff */
[----:B------:R-:W-:Y:S01]  /*4960*/  BSSY B1, `(.L_x_64) ;  /* 0x000000b000017945 */ /* 0x000fe20003800000 */
[----:B------:R-:W-:Y:S02]  /*4970*/  ISETP.LT.OR P5, PT, R37, 0x9, !P1 ;  /* 0x000000092500780c */ /* 0x000fe40004fa1670 */
[----:B------:R-:W-:-:S05]  /*4980*/  F2FP.F16.E4M3.UNPACK_B R7, R7 ;  /* 0x00000007ff07723e */ /* 0x000fca00020006ff */
[----:B------:R-:W-:-:S05]  /*4990*/  HADD2.F32 R34, -RZ, R7.H0_H0 ;  /* 0x20000007ff227230 */ /* 0x000fca0000004100 */
[----:B------:R-:W-:-:S04]  /*49a0*/  FMUL R7, R34, R11 ;  /* 0x0000000b22077220 */ /* 0x000fc80000400000 */
[----:B------:R-:W-:-:S05]  /*49b0*/  FFMA R7, R160, R10, R7 ;  /* 0x0000000aa0077223 */ /* 0x000fca0000000007 */
[----:B-1----:R-:W-:Y:S02]  /*49c0*/  F2FP.SATFINITE.E4M3.F32.PACK_AB_MERGE_C R35, RZ, R7, RZ ;  /* 0x00000007ff23723e */ /* 0x002fe400048070ff */
[----:B------:R-:W-:-:S03]  /*49d0*/  PRMT R7, RZ, 0x7610, R7 ;  /* 0x00007610ff077816 */ /* 0x000fc60000000007 */
[----:B------:R1:W-:Y:S01]  /*49e0*/  @!P6 STG.E.U8 desc[UR36][R24.64+0x1], R35 ;  /* 0x000001231800e986 */ /* 0x0003e2000c101124 */
[----:B------:R-:W-:Y:S05]  /*49f0*/  @P5 BRA `(.L_x_65) ;  /* 0x0000000000045947 */ /* 0x000fea0003800000 */
[----:B------:R0:W5:Y:S02]  /*4a00*/  LDG.E.U8 R7, desc[UR36][R40.64+0x8] ;  /* 0x0000082428077981 */ /* 0x000164000c1e1100 */
.L_x_65:
[----:B------:R-:W-:Y:S05]  /*4a10*/  BSYNC B1 ;  /* 0x0000000000017941 */ /* 0x000fea0003800000 */
.L_x_64:
        /* <DEDUP_REMOVED lines=8> */
[----:B-1----:R-:W-:-:S05]  /*4aa0*/  F2FP.SATFINITE.E4M3.F32.PACK_AB_MERGE_C R35, RZ, R34, RZ ;  /* 0x00000022ff23723e */ /* 0x002fca00048070ff */
[----:B------:R1:W-:Y:S01]  /*4ab0*/  @!P5 STG.E.U8 desc[UR36][R26.64+0x8], R35 ;  /* 0x000008231a00d986 */ /* 0x0003e2000c101124 */
[----:B------:R-:W-:Y:S05]  /*4ac0*/  @P6 BRA `(.L_x_67) ;  /* 0x0000000000046947 */ /* 0x000fea0003800000 */
[----:B------:R0:W5:Y:S02]  /*4ad0*/  LDG.E.U8 R7, desc[UR36][R40.64+0x9] ;  /* 0x0000092428077981 */ /* 0x000164000c1e1100 */
.L_x_67:
[----:B------:R-:W-:Y:S05]  /*4ae0*/  BSYNC B1 ;  /* 0x0000000000017941 */ /* 0x000fea0003800000 */
.L_x_66:
        /* <DEDUP_REMOVED lines=12> */
.L_x_69:
[----:B------:R-:W-:Y:S05]  /*4bb0*/  BSYNC B1 ;  /* 0x0000000000017941 */ /* 0x000fea0003800000 */
.L_x_68:
        /* <DEDUP_REMOVED lines=12> */
.L_x_71:
[----:B------:R-:W-:Y:S05]  /*4c80*/  BSYNC B1 ;  /* 0x0000000000017941 */ /* 0x000fea0003800000 */
.L_x_70:
        /* <DEDUP_REMOVED lines=12> */
.L_x_73:
[----:B------:R-:W-:Y:S05]  /*4d50*/  BSYNC B1 ;  /* 0x0000000000017941 */ /* 0x000fea0003800000 */
.L_x_72:
        /* <DEDUP_REMOVED lines=12> */
.L_x_75:
[----:B------:R-:W-:Y:S05]  /*4e20*/  BSYNC B1 ;  /* 0x0000000000017941 */ /* 0x000fea0003800000 */
.L_x_74:
        /* <DEDUP_REMOVED lines=12> */
.L_x_77:
[----:B------:R-:W-:Y:S05]  /*4ef0*/  BSYNC B1 ;  /* 0x0000000000017941 */ /* 0x000fea0003800000 */
.L_x_76:
        /* <DEDUP_REMOVED lines=12> */
.L_x_79:
[----:B------:R-:W-:Y:S05]  /*4fc0*/  BSYNC B1 ;  /* 0x0000000000017941 */ /* 0x000fea0003800000 */
.L_x_78:
        /* <DEDUP_REMOVED lines=12> */
.L_x_81:
[----:B------:R-:W-:Y:S05]  /*5090*/  BSYNC B1 ;  /* 0x0000000000017941 */ /* 0x000fea0003800000 */
.L_x_80:
        /* <DEDUP_REMOVED lines=12> */
.L_x_83:
[----:B------:R-:W-:Y:S05]  /*5160*/  BSYNC B1 ;  /* 0x0000000000017941 */ /* 0x000fea0003800000 */
.L_x_82:
        /* <DEDUP_REMOVED lines=12> */
.L_x_85:
[----:B------:R-:W-:Y:S05]  /*5230*/  BSYNC B1 ;  /* 0x0000000000017941 */ /* 0x000fea0003800000 */
.L_x_84:
        /* <DEDUP_REMOVED lines=12> */
.L_x_87:
[----:B------:R-:W-:Y:S05]  /*5300*/  BSYNC B1 ;  /* 0x0000000000017941 */ /* 0x000fea0003800000 */
.L_x_86:
        /* <DEDUP_REMOVED lines=12> */
.L_x_89:
[----:B------:R-:W-:Y:S05]  /*53d0*/  BSYNC B1 ;  /* 0x0000000000017941 */ /* 0x000fea0003800000 */
.L_x_88:
        /* <DEDUP_REMOVED lines=12> */
.L_x_91:
[----:B------:R-:W-:Y:S05]  /*54a0*/  BSYNC B1 ;  /* 0x0000000000017941 */ /* 0x000fea0003800000 */
.L_x_90:
        /* <DEDUP_REMOVED lines=12> */
.L_x_93:
[----:B------:R-:W-:Y:S05]  /*5570*/  BSYNC B1 ;  /* 0x0000000000017941 */ /* 0x000fea0003800000 */
.L_x_92:
        /* <DEDUP_REMOVED lines=12> */
.L_x_95:
[----:B------:R-:W-:Y:S05]  /*5640*/  BSYNC B1 ;  /* 0x0000000000017941 */ /* 0x000fea0003800000 */
.L_x_94:
        /* <DEDUP_REMOVED lines=12> */
.L_x_97:
[----:B------:R-:W-:Y:S05]  /*5710*/  BSYNC B1 ;  /* 0x0000000000017941 */ /* 0x000fea0003800000 */
.L_x_96:
        /* <DEDUP_REMOVED lines=12> */
.L_x_99:
[----:B------:R-:W-:Y:S05]  /*57e0*/  BSYNC B1 ;  /* 0x0000000000017941 */ /* 0x000fea0003800000 */
.L_x_98:
        /* <DEDUP_REMOVED lines=12> */
.L_x_101:
[----:B------:R-:W-:Y:S05]  /*58b0*/  BSYNC B1 ;  /* 0x0000000000017941 */ /* 0x000fea0003800000 */
.L_x_100:
        /* <DEDUP_REMOVED lines=12> */
.L_x_103:
[----:B------:R-:W-:Y:S05]  /*5980*/  BSYNC B1 ;  /* 0x0000000000017941 */ /* 0x000fea0003800000 */
.L_x_102:
        /* <DEDUP_REMOVED lines=12> */
.L_x_105:
[----:B------:R-:W-:Y:S05]  /*5a50*/  BSYNC B1 ;  /* 0x0000000000017941 */ /* 0x000fea0003800000 */
.L_x_104:
        /* <DEDUP_REMOVED lines=12> */
.L_x_107:
[----:B------:R-:W-:Y:S05]  /*5b20*/  BSYNC B1 ;  /* 0x0000000000017941 */ /* 0x000fea0003800000 */
.L_x_106:
        /* <DEDUP_REMOVED lines=12> */
.L_x_109:
[----:B------:R-:W-:Y:S05]  /*5bf0*/  BSYNC B1 ;  /* 0x0000000000017941 */ /* 0x000fea0003800000 */
.L_x_108:
        /* <DEDUP_REMOVED lines=12> */
.L_x_111:
[----:B------:R-:W-:Y:S05]  /*5cc0*/  BSYNC B1 ;  /* 0x0000000000017941 */ /* 0x000fea0003800000 */
.L_x_110:
        /* <DEDUP_REMOVED lines=12> */
.L_x_113:
[----:B------:R-:W-:Y:S05]  /*5d90*/  BSYNC B1 ;  /* 0x0000000000017941 */ /* 0x000fea0003800000 */
.L_x_112:
        /* <DEDUP_REMOVED lines=12> */
.L_x_115:
[----:B------:R-:W-:Y:S05]  /*5e60*/  BSYNC B1 ;  /* 0x0000000000017941 */ /* 0x000fea0003800000 */
.L_x_114:
        /* <DEDUP_REMOVED lines=12> */
.L_x_117:
[----:B------:R-:W-:Y:S05]  /*5f30*/  BSYNC B1 ;  /* 0x0000000000017941 */ /* 0x000fea0003800000 */
.L_x_116:
        /* <DEDUP_REMOVED lines=12> */
.L_x_119:
[----:B------:R-:W-:Y:S05]  /*6000*/  BSYNC B1 ;  /* 0x0000000000017941 */ /* 0x000fea0003800000 */
.L_x_118:
        /* <DEDUP_REMOVED lines=12> */
.L_x_121:
[----:B------:R-:W-:Y:S05]  /*60d0*/  BSYNC B1 ;  /* 0x0000000000017941 */ /* 0x000fea0003800000 */
.L_x_120:
        /* <DEDUP_REMOVED lines=12> */
.L_x_123:
[----:B------:R-:W-:Y:S05]  /*61a0*/  BSYNC B1 ;  /* 0x0000000000017941 */ /* 0x000fea0003800000 */
.L_x_122:
        /* <DEDUP_REMOVED lines=12> */
.L_x_125:
[----:B------:R-:W-:Y:S05]  /*6270*/  BSYNC B1 ;  /* 0x0000000000017941 */ /* 0x000fea0003800000 */
.L_x_124:
        /* <DEDUP_REMOVED lines=12> */
.L_x_127:
[----:B------:R-:W-:Y:S05]  /*6340*/  BSYNC B1 ;  /* 0x0000000000017941 */ /* 0x000fea0003800000 */
.L_x_126:
        /* <DEDUP_REMOVED lines=12> */
.L_x_129:
[----:B------:R-:W-:Y:S05]  /*6410*/  BSYNC B1 ;  /* 0x0000000000017941 */ /* 0x000fea0003800000 */
.L_x_128:
        /* <DEDUP_REMOVED lines=12> */
.L_x_131:
[----:B------:R-:W-:Y:S05]  /*64e0*/  BSYNC B1 ;  /* 0x0000000000017941 */ /* 0x000fea0003800000 */
.L_x_130:
        /* <DEDUP_REMOVED lines=12> */
.L_x_133:
[----:B------:R-:W-:Y:S05]  /*65b0*/  BSYNC B1 ;  /* 0x0000000000017941 */ /* 0x000fea0003800000 */
.L_x_132:
        /* <DEDUP_REMOVED lines=12> */
.L_x_135:
[----:B------:R-:W-:Y:S05]  /*6680*/  BSYNC B1 ;  /* 0x0000000000017941 */ /* 0x000fea0003800000 */
.L_x_134:
        /* <DEDUP_REMOVED lines=12> */
.L_x_137:
[----:B------:R-:W-:Y:S05]  /*6750*/  BSYNC B1 ;  /* 0x0000000000017941 */ /* 0x000fea0003800000 */
.L_x_136:
        /* <DEDUP_REMOVED lines=12> */
.L_x_139:
[----:B------:R-:W-:Y:S05]  /*6820*/  BSYNC B1 ;  /* 0x0000000000017941 */ /* 0x000fea0003800000 */
.L_x_138:
        /* <DEDUP_REMOVED lines=12> */
.L_x_141:
[----:B------:R-:W-:Y:S05]  /*68f0*/  BSYNC B1 ;  /* 0x0000000000017941 */ /* 0x000fea0003800000 */
.L_x_140:
        /* <DEDUP_REMOVED lines=12> */
.L_x_143:
[----:B------:R-:W-:Y:S05]  /*69c0*/  BSYNC B1 ;  /* 0x0000000000017941 */ /* 0x000fea0003800000 */
.L_x_142:
        /* <DEDUP_REMOVED lines=12> */
.L_x_145:
[----:B------:R-:W-:Y:S05]  /*6a90*/  BSYNC B1 ;  /* 0x0000000000017941 */ /* 0x000fea0003800000 */
.L_x_144:
        /* <DEDUP_REMOVED lines=12> */
.L_x_147:
[----:B------:R-:W-:Y:S05]  /*6b60*/  BSYNC B1 ;  /* 0x0000000000017941 */ /* 0x000fea0003800000 */
.L_x_146:
        /* <DEDUP_REMOVED lines=12> */
.L_x_149:
[----:B------:R-:W-:Y:S05]  /*6c30*/  BSYNC B1 ;  /* 0x0000000000017941 */ /* 0x000fea0003800000 */
.L_x_148:
        /* <DEDUP_REMOVED lines=12> */
.L_x_151:
[----:B------:R-:W-:Y:S05]  /*6d00*/  BSYNC B1 ;  /* 0x0000000000017941 */ /* 0x000fea0003800000 */
.L_x_150:
        /* <DEDUP_REMOVED lines=12> */
.L_x_153:
[----:B------:R-:W-:Y:S05]  /*6dd0*/  BSYNC B1 ;  /* 0x0000000000017941 */ /* 0x000fea0003800000 */
.L_x_152:
        /* <DEDUP_REMOVED lines=12> */
.L_x_155:
[----:B------:R-:W-:Y:S05]  /*6ea0*/  BSYNC B1 ;  /* 0x0000000000017941 */ /* 0x000fea0003800000 */
.L_x_154:
        /* <DEDUP_REMOVED lines=12> */
.L_x_157:
[----:B------:R-:W-:Y:S05]  /*6f70*/  BSYNC B1 ;  /* 0x0000000000017941 */ /* 0x000fea0003800000 */
.L_x_156:
        /* <DEDUP_REMOVED lines=12> */
.L_x_159:
[----:B------:R-:W-:Y:S05]  /*7040*/  BSYNC B1 ;  /* 0x0000000000017941 */ /* 0x000fea0003800000 */
.L_x_158:
        /* <DEDUP_REMOVED lines=12> */
.L_x_161:
[----:B------:R-:W-:Y:S05]  /*7110*/  BSYNC B1 ;  /* 0x0000000000017941 */ /* 0x000fea0003800000 */
.L_x_160:
        /* <DEDUP_REMOVED lines=12> */
.L_x_163:
[----:B------:R-:W-:Y:S05]  /*71e0*/  BSYNC B1 ;  /* 0x0000000000017941 */ /* 0x000fea0003800000 */
.L_x_162:
        /* <DEDUP_REMOVED lines=12> */
.L_x_165:
[----:B------:R-:W-:Y:S05]  /*72b0*/  BSYNC B1 ;  /* 0x0000000000017941 */ /* 0x000fea0003800000 */
.L_x_164:
        /* <DEDUP_REMOVED lines=12> */
.L_x_167:
[----:B------:R-:W-:Y:S05]  /*7380*/  BSYNC B1 ;  /* 0x0000000000017941 */ /* 0x000fea0003800000 */
.L_x_166:
        /* <DEDUP_REMOVED lines=12> */
.L_x_169:
[----:B------:R-:W-:Y:S05]  /*7450*/  BSYNC B1 ;  /* 0x0000000000017941 */ /* 0x000fea0003800000 */
.L_x_168:
        /* <DEDUP_REMOVED lines=12> */
.L_x_171:
[----:B------:R-:W-:Y:S05]  /*7520*/  BSYNC B1 ;  /* 0x0000000000017941 */ /* 0x000fea0003800000 */
.L_x_170:
        /* <DEDUP_REMOVED lines=12> */
.L_x_173:
[----:B------:R-:W-:Y:S05]  /*75f0*/  BSYNC B1 ;  /* 0x0000000000017941 */ /* 0x000fea0003800000 */
.L_x_172:
        /* <DEDUP_REMOVED lines=12> */
.L_x_175:
[----:B------:R-:W-:Y:S05]  /*76c0*/  BSYNC B1 ;  /* 0x0000000000017941 */ /* 0x000fea0003800000 */
.L_x_174:
        /* <DEDUP_REMOVED lines=12> */
.L_x_177:
[----:B------:R-:W-:Y:S05]  /*7790*/  BSYNC B1 ;  /* 0x0000000000017941 */ /* 0x000fea0003800000 */
.L_x_176:
        /* <DEDUP_REMOVED lines=12> */
.L_x_179:
[----:B------:R-:W-:Y:S05]  /*7860*/  BSYNC B1 ;  /* 0x0000000000017941 */ /* 0x000fea0003800000 */
.L_x_178:
[----:B-----5:R-:W-:Y:S01]  /*7870*/  LOP3.LUT R7, R7, 0xff, RZ, 0xc0, !PT ;  /* 0x000000ff07077812 */ /* 0x020fe200078ec0ff */
[----:B------:R-:W-:Y:S01]  /*7880*/  BSSY B1, `(.L_x_180) ;  /* 0x000000b000017945 */ /* 0x000fe20003800000 */
[----:B------:R-:W-:Y:S02]  /*7890*/  ISETP.LT.OR P5, PT, R37, 0x49, !P2 ;  /* 0x000000492500780c */ /* 0x000fe400057a1670 */
[----:B------:R-:W-:-:S05]  /*78a0*/  F2FP.F16.E4M3.UNPACK_B R7, R7 ;  /* 0x00000007ff07723e */ /* 0x000fca00020006ff */
[----:B0-2---:R-:W-:-:S05]  /*78b0*/  HADD2.F32 R32, -RZ, R7.H0_H0 ;  /* 0x20000007ff207230 */ /* 0x005fca0000004100 */
[----:B------:R-:W-:-:S04]  /*78c0*/  FMUL R7, R32, R11 ;  /* 0x0000000b20077220 */ /* 0x000fc80000400000 */
[----:B------:R-:W-:-:S05]  /*78d0*/  FFMA R7, R22, R10, R7 ;  /* 0x0000000a16077223 */ /* 0x000fca0000000007 */
[----:B------:R-:W-:Y:S02]  /*78e0*/  F2FP.SATFINITE.E4M3.F32.PACK_AB_MERGE_C R23, RZ, R7, RZ ;  /* 0x00000007ff17723e */ /* 0x000fe400048070ff */
[----:B------:R-:W-:-:S03]  /*78f0*/  PRMT R7, RZ, 0x7610, R7 ;  /* 0x00007610ff077816 */ /* 0x000fc60000000007 */
[----:B------:R0:W-:Y:S01]  /*7900*/  @!P3 STG.E.U8 desc[UR36][R8.64+0x49], R23 ;  /* 0x000049170800b986 */ /* 0x0001e2000c101124 */
[----:B------:R-:W-:Y:S05]  /*7910*/  @P5 BRA `(.L_x_181) ;  /* 0x0000000000045947 */ /* 0x000fea0003800000 */
[----:B------:R2:W5:Y:S02]  /*7920*/  LDG.E.U8 R7, desc[UR36][R38.64+0x48] ;  /* 0x0000482426077981 */ /* 0x000564000c1e1100 */
.L_x_181:
[----:B------:R-:W-:Y:S05]  /*7930*/  BSYNC B1 ;  /* 0x0000000000017941 */ /* 0x000fea0003800000 */
.L_x_180:
[----:B-----5:R-:W-:Y:S01]  /*7940*/  LOP3.LUT R7, R7, 0xff, RZ, 0xc0, !PT ;  /* 0x000000ff07077812 */ /* 0x020fe200078ec0ff */
[----:B------:R-:W-:Y:S01]  /*7950*/  BSSY B1, `(.L_x_182) ;  /* 0x000000b000017945 */ /* 0x000fe20003800000 */
[----:B------:R-:W-:Y:S02]  /*7960*/  ISETP.LT.OR P2, PT, R37, 0x4a, !P2 ;  /* 0x0000004a2500780c */ /* 0x000fe40005741670 */
[----:B------:R-:W-:-:S05]  /*7970*/  F2FP.F16.E4M3.UNPACK_B R7, R7 ;  /* 0x00000007ff07723e */ /* 0x000fca00020006ff */
[----:B0-----:R-:W-:Y:S01]  /*7980*/  HADD2.F32 R8, -RZ, R7.H0_H0 ;  /* 0x20000007ff087230 */ /* 0x001fe20000004100 */
[----:B------:R-:W-:-:S04]  /*7990*/  PRMT R7, RZ, 0x7610, R7 ;  /* 0x00007610ff077816 */ /* 0x000fc80000000007 */
[----:B------:R-:W-:-:S04]  /*79a0*/  FMUL R8, R8, R11 ;  /* 0x0000000b08087220 */ /* 0x000fc80000400000 */
[----:B------:R-:W-:-:S05]  /*79b0*/  FFMA R8, R21, R10, R8 ;  /* 0x0000000a15087223 */ /* 0x000fca0000000008 */
[----:B------:R-:W-:-:S05]  /*79c0*/  F2FP.SATFINITE.E4M3.F32.PACK_AB_MERGE_C R9, RZ, R8, RZ ;  /* 0x00000008ff09723e */ /* 0x000fca00048070ff */
[----:B------:R0:W-:Y:S01]  /*79d0*/  @!P5 STG.E.U8 desc[UR36][R28.64+0x48], R9 ;  /* 0x000048091c00d986 */ /* 0x0001e2000c101124 */
[----:B------:R-:W-:Y:S05]  /*79e0*/  @P2 BRA `(.L_x_183) ;  /* 0x0000000000042947 */ /* 0x000fea0003800000 */
[----:B------:R0:W5:Y:S02]  /*79f0*/  LDG.E.U8 R7, desc[UR36][R38.64+0x49] ;  /* 0x0000492426077981 */ /* 0x000164000c1e1100 */
.L_x_183:
[----:B------:R-:W-:Y:S05]  /*7a00*/  BSYNC B1 ;  /* 0x0000000000017941 */ /* 0x000fea0003800000 */
.L_x_182:
[----:B-----5:R-:W-:Y:S01]  /*7a10*/  LOP3.LUT R7, R7, 0xff, RZ, 0xc0, !PT ;  /* 0x000000ff07077812 */ /* 0x020fe200078ec0ff */
[----:B------:R-:W-:Y:S01]  /*7a20*/  BSSY B1, `(.L_x_184) ;  /* 0x000000b000017945 */ /* 0x000fe20003800000 */
[----:B------:R-:W-:Y:S02]  /*7a30*/  ISETP.LT.OR P3, PT, R37, 0x41, !P1 ;  /* 0x000000412500780c */ /* 0x000fe40004f61670 */
[----:B------:R-:W-:-:S05]  /*7a40*/  F2FP.F16.E4M3.UNPACK_B R7, R7 ;  /* 0x00000007ff07723e */ /* 0x000fca00020006ff */
[----:B------:R-:W-:-:S05]  /*7a50*/  HADD2.F32 R8, -RZ, R7.H0_H0 ;  /* 0x20000007ff087230 */ /* 0x000fca0000004100 */
[----:B------:R-:W-:-:S04]  /*7a60*/  FMUL R7, R8, R11 ;  /* 0x0000000b08077220 */ /* 0x000fc80000400000 */
[----:B------:R-:W-:-:S05]  /*7a70*/  FFMA R7, R20, R10, R7 ;  /* 0x0000000a14077223 */ /* 0x000fca0000000007 */
[----:B0-----:R-:W-:Y:S02]  /*7a80*/  F2FP.SATFINITE.E4M3.F32.PACK_AB_MERGE_C R9, RZ, R7, RZ ;  /* 0x00000007ff09723e */ /* 0x001fe400048070ff */
[----:B------:R-:W-:-:S03]  /*7a90*/  PRMT R7, RZ, 0x7610, R7 ;  /* 0x00007610ff077816 */ /* 0x000fc60000000007 */
[----:B------:R0:W-:Y:S01]  /*7aa0*/  @!P2 STG.E.U8 desc[UR36][R28.64+0x49], R9 ;  /* 0x000049091c00a986 */ /* 0x0001e2000c101124 */
[----:B------:R-:W-:Y:S05]  /*7ab0*/  @P3 BRA `(.L_x_185) ;  /* 0x0000000000043947 */ /* 0x000fea0003800000 */
[----:B------:R0:W5:Y:S02]  /*7ac0*/  LDG.E.U8 R7, desc[UR36][R40.64+0x40] ;  /* 0x0000402428077981 */ /* 0x000164000c1e1100 */
.L_x_185:
[----:B------:R-:W-:Y:S05]  /*7ad0*/  BSYNC B1 ;  /* 0x0000000000017941 */ /* 0x000fea0003800000 */
.L_x_184:
        /* <DEDUP_REMOVED lines=8> */
[----:B0-----:R-:W-:-:S05]  /*7b60*/  F2FP.SATFINITE.E4M3.F32.PACK_AB_MERGE_C R9, RZ, R8, RZ ;  /* 0x00000008ff09723e */ /* 0x001fca00048070ff */
[----:B------:R0:W-:Y:S01]  /*7b70*/  @!P3 STG.E.U8 desc[UR36][R26.64+0x40], R9 ;  /* 0x000040091a00b986 */ /* 0x0001e2000c101124 */
[----:B------:R-:W-:Y:S05]  /*7b80*/  @P2 BRA `(.L_x_187) ;  /* 0x0000000000042947 */ /* 0x000fea0003800000 */
[----:B------:R0:W5:Y:S02]  /*7b90*/  LDG.E.U8 R7, desc[UR36][R40.64+0x41] ;  /* 0x0000412428077981 */ /* 0x000164000c1e1100 */
.L_x_187:
[----:B------:R-:W-:Y:S05]  /*7ba0*/  BSYNC B1 ;  /* 0x0000000000017941 */ /* 0x000fea0003800000 */
.L_x_186:
        /* <DEDUP_REMOVED lines=12> */
.L_x_189:
[----:B------:R-:W-:Y:S05]  /*7c70*/  BSYNC B1 ;  /* 0x0000000000017941 */ /* 0x000fea0003800000 */
.L_x_188:
        /* <DEDUP_REMOVED lines=12> */
.L_x_191:
[----:B------:R-:W-:Y:S05]  /*7d40*/  BSYNC B1 ;  /* 0x0000000000017941 */ /* 0x000fea0003800000 */
.L_x_190:
        /* <DEDUP_REMOVED lines=12> */
.L_x_193:
[----:B------:R-:W-:Y:S05]  /*7e10*/  BSYNC B1 ;  /* 0x0000000000017941 */ /* 0x000fea0003800000 */
.L_x_192:
        /* <DEDUP_REMOVED lines=12> */
.L_x_195:
[----:B------:R-:W-:Y:S05]  /*7ee0*/  BSYNC B1 ;  /* 0x0000000000017941 */ /* 0x000fea0003800000 */
.L_x_194:
        /* <DEDUP_REMOVED lines=12> */
.L_x_197:
[----:B------:R-:W-:Y:S05]  /*7fb0*/  BSYNC B1 ;  /* 0x0000000000017941 */ /* 0x000fea0003800000 */
.L_x_196:
        /* <DEDUP_REMOVED lines=12> */
.L_x_199:
[----:B------:R-:W-:Y:S05]  /*8080*/  BSYNC B1 ;  /* 0x0000000000017941 */ /* 0x000fea0003800000 */
.L_x_198:
[----:B------:R-:W-:Y:S05]  /*8090*/  @P0 BRA `(.L_x_200) ;  /* 0x0000001400300947 */ /* 0x000fea0003800000 */
[----:B-----5:R-:W-:-:S04]  /*80a0*/  LOP3.LUT R7, R7, 0xff, RZ, 0xc0, !PT ;  /* 0x000000ff07077812 */ /* 0x020fc800078ec0ff */
[----:B------:R-:W-:-:S05]  /*80b0*/  F2FP.F16.E4M3.UNPACK_B R7, R7 ;  /* 0x00000007ff07723e */ /* 0x000fca00020006ff */
[----:B------:R-:W-:-:S05]  /*80c0*/  HADD2.F32 R8, -RZ, R7.H0_H0 ;  /* 0x20000007ff087230 */ /* 0x000fca0000004100 */
[----:B------:R-:W-:-:S04]  /*80d0*/  FMUL R7, R8, R11 ;  /* 0x0000000b08077220 */ /* 0x000fc80000400000 */
[----:B------:R-:W-:-:S05]  /*80e0*/  FFMA R7, R12, R10, R7 ;  /* 0x0000000a0c077223 */ /* 0x000fca0000000007 */
[----:B------:R-:W-:-:S05]  /*80f0*/  F2FP.SATFINITE.E4M3.F32.PACK_AB_MERGE_C R7, RZ, R7, RZ ;  /* 0x00000007ff07723e */ /* 0x000fca00048070ff */
[----:B------:R0:W-:Y:S01]  /*8100*/  STG.E.U8 desc[UR36][R24.64+0x49], R7 ;  /* 0x0000490718007986 */ /* 0x0001e2000c101124 */
[----:B------:R-:W-:Y:S05]  /*8110*/  BRA `(.L_x_200) ;  /* 0x0000001400107947 */ /* 0x000fea0003800000 */
.L_x_39:
[----:B------:R-:W-:Y:S01]  /*8120*/  ISETP.GE.AND P3, PT, R42, 0x1, PT ;  /* 0x000000012a00780c */ /* 0x000fe20003f66270 */
[-C--:B--2---:R-:W-:Y:S01]  /*8130*/  FMUL R171, R171, R10.reuse ;  /* 0x0000000aabab7220 */ /* 0x084fe20000400000 */
[-C--:B------:R-:W-:Y:S01]  /*8140*/  FMUL R170, R170, R10.reuse ;  /* 0x0000000aaaaa7220 */ /* 0x080fe20000400000 */
[----:B------:R-:W-:Y:S01]  /*8150*/  ISETP.GE.AND P2, PT, R42, 0x9, PT ;  /* 0x000000092a00780c */ /* 0x000fe20003f46270 */
[-C--:B------:R-:W-:Y:S01]  /*8160*/  FMUL R165, R165, R10.reuse ;  /* 0x0000000aa5a57220 */ /* 0x080fe20000400000 */
[C---:B------:R-:W-:Y:S01]  /*8170*/  ISETP.LT.OR P0, PT, R37.reuse, 0x1, !P3 ;  /* 0x000000012500780c */ /* 0x040fe20005f01670 */
[-C--:B------:R-:W-:Y:S01]  /*8180*/  FMUL R166, R166, R10.reuse ;  /* 0x0000000aa6a67220 */ /* 0x080fe20000400000 */
[----:B------:R-:W-:Y:S01]  /*8190*/  ISETP.LT.OR P6, PT, R37, 0x2, !P3 ;  /* 0x000000022500780c */ /* 0x000fe20005fc1670 */
[-C--:B------:R-:W-:Y:S01]  /*81a0*/  FMUL R169, R169, R10.reuse ;  /* 0x0000000aa9a97220 */ /* 0x080fe20000400000 */
[----:B------:R-:W-:Y:S01]  /*81b0*/  F2FP.SATFINITE.E4M3.F32.PACK_AB_MERGE_C R171, RZ, R171, RZ ;  /* 0x000000abffab723e */ /* 0x000fe200048070ff */
[----:B------:R-:W-:Y:S01]  /*81c0*/  FMUL R168, R168, R10 ;  /* 0x0000000aa8a87220 */ /* 0x000fe20000400000 */
[----:B------:R-:W-:Y:S01]  /*81d0*/  F2FP.SATFINITE.E4M3.F32.PACK_AB_MERGE_C R7, RZ, R170, RZ ;  /* 0x000000aaff07723e */ /* 0x000fe200048070ff */
[-C--:B------:R-:W-:Y:S01]  /*81e0*/  FMUL R167, R167, R10.reuse ;  /* 0x0000000aa7a77220 */ /* 0x080fe20000400000 */
[C---:B------:R-:W-:Y:S01]  /*81f0*/  ISETP.LT.OR P1, PT, R37.reuse, 0x2, !P2 ;  /* 0x000000022500780c */ /* 0x040fe20005721670 */
[-C--:B------:R-:W-:Y:S01]  /*8200*/  FMUL R164, R164, R10.reuse ;  /* 0x0000000aa4a47220 */ /* 0x080fe20000400000 */
[----:B------:R-:W-:Y:S01]  /*8210*/  ISETP.LT.OR P5, PT, R37, 0x9, !P3 ;  /* 0x000000092500780c */ /* 0x000fe20005fa1670 */
[-C--:B------:R-:W-:Y:S01]  /*8220*/  FMUL R163, R163, R10.reuse ;  /* 0x0000000aa3a37220 */ /* 0x080fe20000400000 */
[----:B------:R-:W-:Y:S01]  /*8230*/  F2FP.SATFINITE.E4M3.F32.PACK_AB_MERGE_C R165, RZ, R165, RZ ;  /* 0x000000a5ffa5723e */ /* 0x000fe200048070ff */
[----:B------:R-:W-:Y:S01]  /*8240*/  @!P0 STG.E.U8 desc[UR36][R8.64], R171 ;  /* 0x000000ab08008986 */ /* 0x000fe2000c101124 */
[C---:B------:R-:W-:Y:S01]  /*8250*/  ISETP.LT.OR P0, PT, R37.reuse, 0x1, !P2 ;  /* 0x000000012500780c */ /* 0x040fe20005701670 */
[----:B------:R-:W-:Y:S01]  /*8260*/  FMUL R162, R162, R10 ;  /* 0x0000000aa2a27220 */ /* 0x000fe20000400000 */
[----:B------:R-:W-:Y:S01]  /*8270*/  F2FP.SATFINITE.E4M3.F32.PACK_AB_MERGE_C R31, RZ, R166, RZ ;  /* 0x000000a6ff1f723e */ /* 0x000fe200048070ff */
[----:B------:R0:W-:Y:S01]  /*8280*/  @!P6 STG.E.U8 desc[UR36][R8.64+0x1], R7 ;  /* 0x000001070800e986 */ /* 0x0001e2000c101124 */
[----:B------:R-:W-:Y:S01]  /*8290*/  ISETP.LT.OR P6, PT, R37, 0xa, !P3 ;  /* 0x0000000a2500780c */ /* 0x000fe20005fc1670 */
[----:B------:R-:W-:Y:S01]  /*82a0*/  FMUL R161, R161, R10 ;  /* 0x0000000aa1a17220 */ /* 0x000fe20000400000 */
[----:B------:R-:W-:Y:S01]  /*82b0*/  F2FP.SATFINITE.E4M3.F32.PACK_AB_MERGE_C R169, RZ, R169, RZ ;  /* 0x000000a9ffa9723e */ /* 0x000fe200048070ff */
[----:B------:R1:W-:Y:S01]  /*82c0*/  @!P1 STG.E.U8 desc[UR36][R28.64+0x1], R31 ;  /* 0x0000011f1c009986 */ /* 0x0003e2000c101124 */
[----:B------:R-:W-:Y:S01]  /*82d0*/  F2FP.SATFINITE.E4M3.F32.PACK_AB_MERGE_C R33, RZ, R168, RZ ;  /* 0x000000a8ff21723e */ /* 0x000fe200048070ff */
[-C--:B------:R-:W-:Y:S01]  /*82e0*/  FMUL R160, R160, R10.reuse ;  /* 0x0000000aa0a07220 */ /* 0x080fe20000400000 */
[----:B------:R-:W-:Y:S01]  /*82f0*/  ISETP.GE.AND P1, PT, R42, 0x81, PT ;  /* 0x000000812a00780c */ /* 0x000fe20003f26270 */
[-C--:B------:R-:W-:Y:S01]  /*8300*/  FMUL R159, R159, R10.reuse ;  /* 0x0000000a9f9f7220 */ /* 0x080fe20000400000 */
[----:B------:R-:W-:Y:S01]  /*8310*/  F2FP.SATFINITE.E4M3.F32.PACK_AB_MERGE_C R167, RZ, R167, RZ ;  /* 0x000000a7ffa7723e */ /* 0x000fe200048070ff */
[----:B------:R-:W-:Y:S01]  /*8320*/  @!P0 STG.E.U8 desc[UR36][R28.64], R165 ;  /* 0x000000a51c008986 */ /* 0x000fe2000c101124 */
[C---:B------:R-:W-:Y:S01]  /*8330*/  ISETP.LT.OR P0, PT, R37.reuse, 0x9, !P2 ;  /* 0x000000092500780c */ /* 0x040fe20005701670 */
[----:B------:R-:W-:Y:S01]  /*8340*/  FMUL R158, R158, R10 ;  /* 0x0000000a9e9e7220 */ /* 0x000fe20000400000 */
[----:B0-----:R-:W-:Y:S01]  /*8350*/  F2FP.SATFINITE.E4M3.F32.PACK_AB_MERGE_C R7, RZ, R164, RZ ;  /* 0x000000a4ff07723e */ /* 0x001fe200048070ff */
[----:B------:R-:W-:Y:S01]  /*8360*/  @!P5 STG.E.U8 desc[UR36][R8.64+0x8], R169 ;  /* 0x000008a90800d986 */ /* 0x000fe2000c101124 */
[----:B------:R-:W-:Y:S01]  /*8370*/  ISETP.LT.OR P5, PT, R37, 0xa, !P2 ;  /* 0x0000000a2500780c */ /* 0x000fe200057a1670 */
[-C--:B------:R-:W-:Y:S01]  /*8380*/  FMUL R157, R157, R10.reuse ;  /* 0x0000000a9d9d7220 */ /* 0x080fe20000400000 */
[----:B------:R-:W-:Y:S01]  /*8390*/  F2FP.SATFINITE.E4M3.F32.PACK_AB_MERGE_C R163, RZ, R163, RZ ;  /* 0x000000a3ffa3723e */ /* 0x000fe200048070ff */
[----:B------:R-:W-:Y:S01]  /*83a0*/  @!P6 STG.E.U8 desc[UR36][R8.64+0x9], R33 ;  /* 0x000009210800e986 */ /* 0x000fe2000c101124 */
[----:B------:R-:W-:Y:S01]  /*83b0*/  ISETP.LT.OR P6, PT, R37, 0x1, !P1 ;  /* 0x000000012500780c */ /* 0x000fe20004fc1670 */
[----:B------:R-:W-:Y:S01]  /*83c0*/  FMUL R156, R156, R10 ;  /* 0x0000000a9c9c7220 */ /* 0x000fe20000400000 */
[----:B-1----:R-:W-:Y:S01]  /*83d0*/  F2FP.SATFINITE.E4M3.F32.PACK_AB_MERGE_C R31, RZ, R162, RZ ;  /* 0x000000a2ff1f723e */ /* 0x002fe200048070ff */
[-C--:B------:R-:W-:Y:S01]  /*83e0*/  FMUL R155, R155, R10.reuse ;  /* 0x0000000a9b9b7220 */ /* 0x080fe20000400000 */
[----:B------:R-:W-:Y:S01]  /*83f0*/  F2FP.SATFINITE.E4M3.F32.PACK_AB_MERGE_C R161, RZ, R161, RZ ;  /* 0x000000a1ffa1723e */ /* 0x000fe200048070ff */
[----:B------:R-:W-:Y:S01]  /*8400*/  @!P0 STG.E.U8 desc[UR36][R28.64+0x8], R167 ;  /* 0x000008a71c008986 */ /* 0x000fe2000c101124 */
[----:B------:R-:W-:Y:S01]  /*8410*/  ISETP.GE.AND P0, PT, R42, 0x89, PT ;  /* 0x000000892a00780c */ /* 0x000fe20003f06270 */
[-C--:B------:R-:W-:Y:S01]  /*8420*/  FMUL R154, R154, R10.reuse ;  /* 0x0000000a9a9a7220 */ /* 0x080fe20000400000 */
[----:B------:R-:W-:Y:S01]  /*8430*/  F2FP.SATFINITE.E4M3.F32.PACK_AB_MERGE_C R159, RZ, R159, RZ ;  /* 0x0000009fff9f723e */ /* 0x000fe200048070ff */
[----:B------:R0:W-:Y:S01]  /*8440*/  @!P5 STG.E.U8 desc[UR36][R28.64+0x9], R7 ;  /* 0x000009071c00d986 */ /* 0x0001e2000c101124 */
[----:B------:R-:W-:Y:S01]  /*8450*/  ISETP.LT.OR P5, PT, R37, 0x2, !P1 ;  /* 0x000000022500780c */ /* 0x000fe20004fa1670 */
[-C--:B------:R-:W-:Y:S01]  /*8460*/  FMUL R153, R153, R10.reuse ;  /* 0x0000000a99997220 */ /* 0x080fe20000400000 */
[----:B------:R-:W-:Y:S01]  /*8470*/  F2FP.SATFINITE.E4M3.F32.PACK_AB_MERGE_C R157, RZ, R157, RZ ;  /* 0x0000009dff9d723e */ /* 0x000fe200048070ff */
[----:B------:R-:W-:Y:S01]  /*8480*/  @!P6 STG.E.U8 desc[UR36][R26.64], R163 ;  /* 0x000000a31a00e986 */ /* 0x000fe2000c101124 */
[----:B------:R-:W-:Y:S01]  /*8490*/  ISETP.LT.OR P6, PT, R37, 0x1, !P0 ;  /* 0x000000012500780c */ /* 0x000fe200047c1670 */
[-C--:B------:R-:W-:Y:S01]  /*84a0*/  FMUL R152, R152, R10.reuse ;  /* 0x0000000a98987220 */ /* 0x080fe20000400000 */
[----:B------:R-:W-:Y:S01]  /*84b0*/  F2FP.SATFINITE.E4M3.F32.PACK_AB_MERGE_C R155, RZ, R155, RZ ;  /* 0x0000009bff9b723e */ /* 0x000fe200048070ff */
[-C--:B------:R-:W-:Y:S01]  /*84c0*/  FMUL R151, R151, R10.reuse ;  /* 0x0000000a97977220 */ /* 0x080fe20000400000 */
[----:B------:R-:W-:Y:S01]  /*84d0*/  F2FP.SATFINITE.E4M3.F32.PACK_AB_MERGE_C R153, RZ, R153, RZ ;  /* 0x00000099ff99723e */ /* 0x000fe200048070ff */
[-C--:B------:R-:W-:Y:S01]  /*84e0*/  FMUL R150, R150, R10.reuse ;  /* 0x0000000a96967220 */ /* 0x080fe20000400000 */
[----:B------:R-:W-:Y:S01]  /*84f0*/  FMUL R149, R149, R10 ;  /* 0x0000000a95957220 */ /* 0x000fe20000400000 */
[----:B0-----:R-:W-:Y:S01]  /*8500*/  F2FP.SATFINITE.E4M3.F32.PACK_AB_MERGE_C R7, RZ, R160, RZ ;  /* 0x000000a0ff07723e */ /* 0x001fe200048070ff */
[-C--:B------:R-:W-:Y:S01]  /*8510*/  FMUL R148, R148, R10.reuse ;  /* 0x0000000a94947220 */ /* 0x080fe20000400000 */
        /* <DEDUP_REMOVED lines=129> */
[----:B------:R-:W-:Y:S01]  /*8d30*/  FMUL R12, R12, R10 ;  /* 0x0000000a0c0c7220 */ /* 0x000fe20000400000 */
[----:B------:R-:W-:Y:S01]  /*8d40*/  @!P6 STG.E.U8 desc[UR36][R26.64+0x18], R143 ;  /* 0x0000188f1a00e986 */ /* 0x000fe2000c101124 */
[----:B------:R-:W-:-:S02]  /*8d50*/  ISETP.LT.OR P6, PT, R37, 0x19, !P0 ;  /* 0x000000192500780c */ /* 0x000fc400047c1670 */
[----:B------:R-:W-:Y:S02]  /*8d60*/  F2FP.SATFINITE.E4M3.F32.PACK_AB_MERGE_C R17, RZ, R17, RZ ;  /* 0x00000011ff11723e */ /* 0x000fe400048070ff */
[----:B------:R-:W-:Y:S02]  /*8d70*/  F2FP.SATFINITE.E4M3.F32.PACK_AB_MERGE_C R15, RZ, R15, RZ ;  /* 0x0000000fff0f723e */ /* 0x000fe400048070ff */
[----:B------:R-:W-:Y:S02]  /*8d80*/  F2FP.SATFINITE.E4M3.F32.PACK_AB_MERGE_C R13, RZ, R13, RZ ;  /* 0x0000000dff0d723e */ /* 0x000fe400048070ff */
[----:B0-----:R-:W-:Y:S01]  /*8d90*/  F2FP.SATFINITE.E4M3.F32.PACK_AB_MERGE_C R7, RZ, R140, RZ ;  /* 0x0000008cff07723e */ /* 0x001fe200048070ff */
[----:B------:R0:W-:Y:S01]  /*8da0*/  @!P5 STG.E.U8 desc[UR36][R26.64+0x19], R31 ;  /* 0x0000191f1a00d986 */ /* 0x0001e2000c101124 */
[----:B------:R-:W-:-:S03]  /*8db0*/  ISETP.LT.OR P5, PT, R37, 0x1a, !P0 ;  /* 0x0000001a2500780c */ /* 0x000fc600047a1670 */
[----:B------:R-:W-:Y:S01]  /*8dc0*/  @!P6 STG.E.U8 desc[UR36][R24.64+0x18], R141 ;  /* 0x0000188d1800e986 */ /* 0x000fe2000c101124 */
[----:B------:R-:W-:Y:S02]  /*8dd0*/  ISETP.LT.OR P6, PT, R37, 0x21, !P3 ;  /* 0x000000212500780c */ /* 0x000fe40005fc1670 */
[----:B0-----:R-:W-:-:S07]  /*8de0*/  F2FP.SATFINITE.E4M3.F32.PACK_AB_MERGE_C R31, RZ, R138, RZ ;  /* 0x0000008aff1f723e */ /* 0x001fce00048070ff */
        /* <DEDUP_REMOVED lines=88> */
[C---:B------:R-:W-:Y:S02]  /*9370*/  ISETP.LT.OR P6, PT, R37.reuse, 0x49, !P3 ;  /* 0x000000492500780c */ /* 0x040fe40005fc1670 */
[----:B------:R-:W-:Y:S02]  /*9380*/  ISETP.LT.OR P3, PT, R37, 0x4a, !P3 ;  /* 0x0000004a2500780c */ /* 0x000fe40005f61670 */
[----:B0-----:R-:W-:-:S05]  /*9390*/  F2FP.SATFINITE.E4M3.F32.PACK_AB_MERGE_C R31, RZ, R22, RZ ;  /* 0x00000016ff1f723e */ /* 0x001fca00048070ff */
[----:B------:R0:W-:Y:S01]  /*93a0*/  @!P5 STG.E.U8 desc[UR36][R28.64+0x41], R7 ;  /* 0x000041071c00d986 */ /* 0x0001e2000c101124 */
[C---:B------:R-:W-:Y:S02]  /*93b0*/  ISETP.LT.OR P5, PT, R37.reuse, 0x49, !P2 ;  /* 0x000000492500780c */ /* 0x040fe400057a1670 */
[C---:B------:R-:W-:Y:S01]  /*93c0*/  ISETP.LT.OR P2, PT, R37.reuse, 0x4a, !P2 ;  /* 0x0000004a2500780c */ /* 0x040fe20005741670 */
[----:B------:R-:W-:Y:S01]  /*93d0*/  @!P6 STG.E.U8 desc[UR36][R8.64+0x48], R23 ;  /* 0x000048170800e986 */ /* 0x000fe2000c101124 */
[----:B------:R-:W-:-:S03]  /*93e0*/  ISETP.LT.OR P6, PT, R37, 0x41, !P1 ;  /* 0x000000412500780c */ /* 0x000fc60004fc1670 */
[----:B------:R1:W-:Y:S01]  /*93f0*/  @!P3 STG.E.U8 desc[UR36][R8.64+0x49], R31 ;  /* 0x0000491f0800b986 */ /* 0x0003e2000c101124 */
[----:B------:R-:W-:Y:S02]  /*9400*/  ISETP.LT.OR P3, PT, R37, 0x42, !P1 ;  /* 0x000000422500780c */ /* 0x000fe40004f61670 */
[----:B0-----:R-:W-:-:S03]  /*9410*/  F2FP.SATFINITE.E4M3.F32.PACK_AB_MERGE_C R7, RZ, R20, RZ ;  /* 0x00000014ff07723e */ /* 0x001fc600048070ff */
[----:B------:R-:W-:Y:S01]  /*9420*/  @!P5 STG.E.U8 desc[UR36][R28.64+0x48], R21 ;  /* 0x000048151c00d986 */ /* 0x000fe2000c101124 */
[----:B------:R-:W-:-:S03]  /*9430*/  ISETP.LT.OR P5, PT, R37, 0x41, !P0 ;  /* 0x000000412500780c */ /* 0x000fc600047a1670 */
[----:B------:R0:W-:Y:S01]  /*9440*/  @!P2 STG.E.U8 desc[UR36][R28.64+0x49], R7 ;  /* 0x000049071c00a986 */ /* 0x0001e2000c101124 */
[C---:B------:R-:W-:Y:S02]  /*9450*/  ISETP.LT.OR P2, PT, R37.reuse, 0x49, !P1 ;  /* 0x000000492500780c */ /* 0x040fe40004f41670 */
[----:B-1----:R-:W-:Y:S01]  /*9460*/  F2FP.SATFINITE.E4M3.F32.PACK_AB_MERGE_C R9, RZ, R18, RZ ;  /* 0x00000012ff09723e */ /* 0x002fe200048070ff */
[----:B------:R1:W-:Y:S01]  /*9470*/  @!P6 STG.E.U8 desc[UR36][R26.64+0x40], R19 ;  /* 0x000040131a00e986 */ /* 0x0003e2000c101124 */
[C---:B------:R-:W-:Y:S02]  /*9480*/  ISETP.LT.OR P6, PT, R37.reuse, 0x42, !P0 ;  /* 0x000000422500780c */ /* 0x040fe400047c1670 */
[C---:B------:R-:W-:Y:S01]  /*9490*/  ISETP.LT.OR P1, PT, R37.reuse, 0x4a, !P1 ;  /* 0x0000004a2500780c */ /* 0x040fe20004f21670 */
[----:B------:R2:W-:Y:S01]  /*94a0*/  @!P3 STG.E.U8 desc[UR36][R26.64+0x41], R9 ;  /* 0x000041091a00b986 */ /* 0x0005e2000c101124 */
[C---:B------:R-:W-:Y:S02]  /*94b0*/  ISETP.LT.OR P3, PT, R37.reuse, 0x49, !P0 ;  /* 0x000000492500780c */ /* 0x040fe40004761670 */
[----:B------:R-:W-:Y:S01]  /*94c0*/  ISETP.LT.OR P0, PT, R37, 0x4a, !P0 ;  /* 0x0000004a2500780c */ /* 0x000fe20004701670 */
[----:B------:R3:W-:Y:S01]  /*94d0*/  @!P5 STG.E.U8 desc[UR36][R24.64+0x40], R17 ;  /* 0x000040111800d986 */ /* 0x0007e2000c101124 */
[----:B0-----:R-:W-:-:S02]  /*94e0*/  F2FP.SATFINITE.E4M3.F32.PACK_AB_MERGE_C R7, RZ, R16, RZ ;  /* 0x00000010ff07723e */ /* 0x001fc400048070ff */
[----:B-1----:R-:W-:-:S03]  /*94f0*/  F2FP.SATFINITE.E4M3.F32.PACK_AB_MERGE_C R19, RZ, R12, RZ ;  /* 0x0000000cff13723e */ /* 0x002fc600048070ff */
[----:B------:R3:W-:Y:S01]  /*9500*/  @!P6 STG.E.U8 desc[UR36][R24.64+0x41], R7 ;  /* 0x000041071800e986 */ /* 0x0007e2000c101124 */
[----:B--2---:R-:W-:-:S03]  /*9510*/  F2FP.SATFINITE.E4M3.F32.PACK_AB_MERGE_C R9, RZ, R14, RZ ;  /* 0x0000000eff09723e */ /* 0x004fc600048070ff */
[----:B------:R3:W-:Y:S04]  /*9520*/  @!P2 STG.E.U8 desc[UR36][R26.64+0x48], R15 ;  /* 0x0000480f1a00a986 */ /* 0x0007e8000c101124 */
[----:B------:R3:W-:Y:S04]  /*9530*/  @!P1 STG.E.U8 desc[UR36][R26.64+0x49], R9 ;  /* 0x000049091a009986 */ /* 0x0007e8000c101124 */
[----:B------:R3:W-:Y:S04]  /*9540*/  @!P3 STG.E.U8 desc[UR36][R24.64+0x48], R13 ;  /* 0x0000480d1800b986 */ /* 0x0007e8000c101124 */
[----:B------:R3:W-:Y:S02]  /*9550*/  @!P0 STG.E.U8 desc[UR36][R24.64+0x49], R19 ;  /* 0x0000491318008986 */ /* 0x0007e4000c101124 */
.L_x_200:
[----:B------:R-:W-:Y:S05]  /*9560*/  BSYNC B0 ;  /* 0x0000000000007941 */ /* 0x000fea0003800000 */
.L_x_38:
[----:B------:R-:W-:Y:S01]  /*9570*/  ULDC UR6, c[0x0][0xc] ;  /* 0x0000030000067ab9 */ /* 0x000fe20000000800 */
[----:B------:R-:W-:Y:S01]  /*9580*/  ULDC UR7, c[0x0][0x10] ;  /* 0x0000040000077ab9 */ /* 0x000fe20000000800 */
[----:B0--3-5:R-:W0:Y:S01]  /*9590*/  LDC R7, c[0x0][0x14] ;  /* 0x00000500ff077b82 */ /* 0x029e220000000800 */
[----:B------:R-:W-:Y:S01]  /*95a0*/  UIMAD.WIDE.U32 UR6, UR6, UR7, URZ ;  /* 0x00000007060672a5 */ /* 0x000fe2000f8e003f */
[----:B------:R-:W-:Y:S01]  /*95b0*/  PRMT R9, RZ, 0x7610, R9 ;  /* 0x00007610ff097816 */ /* 0x000fe20000000009 */
[----:B------:R-:W-:-:S04]  /*95c0*/  IMAD.MOV.U32 R8, RZ, RZ, -0x1 ;  /* 0xffffffffff087424 */ /* 0x000fc800078e00ff */
[----:B0-----:R-:W-:-:S04]  /*95d0*/  IMAD.WIDE.U32 R2, R7, UR6, R2 ;  /* 0x0000000607027c25 */ /* 0x001fc8000f8e0002 */
[----:B------:R-:W-:Y:S01]  /*95e0*/  IMAD R7, R7, UR7, RZ ;  /* 0x0000000707077c24 */ /* 0x000fe2000f8e02ff */
[----:B------:R-:W-:Y:S02]  /*95f0*/  ULDC.64 UR6, c[0x0][0x650] ;  /* 0x0001940000067ab9 */ /* 0x000fe40000000a00 */
[----:B------:R-:W-:Y:S01]  /*9600*/  ISETP.GE.U32.AND P0, PT, R2, UR6, PT ;  /* 0x0000000602007c0c */ /* 0x000fe2000bf06070 */
[----:B------:R-:W-:Y:S02]  /*9610*/  IMAD.IADD R3, R3, 0x1, R7 ;  /* 0x0000000103037824 */ /* 0x000fe400078e0207 */
[----:B------:R-:W-:-:S03]  /*9620*/  IMAD.MOV.U32 R7, RZ, RZ, -0x1 ;  /* 0xffffffffff077424 */ /* 0x000fc600078e00ff */
[----:B------:R-:W-:-:S13]  /*9630*/  ISETP.GE.U32.AND.EX P0, PT, R3, UR7, PT, P0 ;  /* 0x0000000703007c0c */ /* 0x000fda000bf06100 */
[----:B------:R-:W-:Y:S05]  /*9640*/  @P0 BRA `(.L_x_201) ;  /* 0x0000000400600947 */ /* 0x000fea0003800000 */
[----:B------:R-:W0:Y:S01]  /*9650*/  S2R R22, SR_CTAID.X ;  /* 0x0000000000167919 */ /* 0x000e220000002500 */
[----:B------:R-:W3:Y:S01]  /*9660*/  LDC.64 R16, c[0x0][0x628] ;  /* 0x00018a00ff107b82 */ /* 0x000ee20000000a00 */
[----:B------:R-:W-:Y:S01]  /*9670*/  ULDC UR6, c[0x0][0x150] ;  /* 0x0000540000067ab9 */ /* 0x000fe20000000800 */
[----:B------:R-:W-:Y:S01]  /*9680*/  IMAD.MOV.U32 R14, RZ, RZ, R2 ;  /* 0x000000ffff0e7224 */ /* 0x000fe200078e0002 */
[----:B------:R-:W0:Y:S01]  /*9690*/  S2R R24, SR_CTAID.Y ;  /* 0x0000000000187919 */ /* 0x000e220000002600 */
[----:B------:R-:W-:-:S04]  /*96a0*/  IMAD.MOV.U32 R15, RZ, RZ, R3 ;  /* 0x000000ffff0f7224 */ /* 0x000fc800078e0003 */
[----:B------:R-:W1:Y:S08]  /*96b0*/  LDC R25, c[0x0][0x144] ;  /* 0x00005100ff197b82 */ /* 0x000e700000000800 */
[----:B------:R-:W1:Y:S08]  /*96c0*/  LDC R18, c[0x0][0x630] ;  /* 0x00018c00ff127b82 */ /* 0x000e700000000800 */
[----:B------:R-:W1:Y:S01]  /*96d0*/  LDC.64 R20, c[0x0][0x620] ;  /* 0x00018800ff147b82 */ /* 0x000e620000000a00 */
[----:B---3--:R-:W-:-:S04]  /*96e0*/  ISETP.NE.U32.AND P0, PT, R16, RZ, PT ;  /* 0x000000ff1000720c */ /* 0x008fc80003f05070 */
[----:B------:R-:W-:Y:S02]  /*96f0*/  ISETP.NE.AND.EX P0, PT, R17, RZ, PT, P0 ;  /* 0x000000ff1100720c */ /* 0x000fe40003f05300 */
[----:B0-----:R-:W-:-:S05]  /*9700*/  I2FP.F32.U32 R7, R22 ;  /* 0x0000001600077245 */ /* 0x001fca0000201000 */
[----:B------:R-:W-:-:S04]  /*9710*/  FMUL R7, R7, UR6 ;  /* 0x0000000607077c20 */ /* 0x000fc80008400000 */
[----:B------:R0:W3:Y:S02]  /*9720*/  F2I.U32.TRUNC.NTZ R23, R7 ;  /* 0x0000000700177305 */ /* 0x0000e4000020f000 */
[----:B------:R-:W-:Y:S05]  /*9730*/  @!P0 BRA `(.L_x_202) ;  /* 0x0000000000288947 */ /* 0x000fea0003800000 */
[----:B0-----:R-:W0:Y:S02]  /*9740*/  LDC R7, c[0x0][0x634] ;  /* 0x00018d00ff077b82 */ /* 0x001e240000000800 */
        /* <DEDUP_REMOVED lines=9> */
.L_x_202:
[-CC-:B-1----:R-:W-:Y:S01]  /*97e0*/  SHF.R.U64 R19, R14, R18.reuse, R15.reuse ;  /* 0x000000120e137219 */ /* 0x182fe2000000120f */
[----:B------:R-:W1:Y:S01]  /*97f0*/  LDC.64 R30, c[0x0][0x640] ;  /* 0x00019000ff1e7b82 */ /* 0x000e620000000a00 */
[----:B0-----:R-:W-:Y:S01]  /*9800*/  SHF.R.U32.HI R7, RZ, R18, R15 ;  /* 0x00000012ff077219 */ /* 0x001fe2000001160f */
[----:B---3--:R-:W-:Y:S01]  /*9810*/  IMAD.MOV R23, RZ, RZ, -R23 ;  /* 0x000000ffff177224 */ /* 0x008fe200078e0a17 */
[----:B------:R-:W-:Y:S01]  /*9820*/  IADD3 R13, P0, RZ, -R19, RZ ;  /* 0x80000013ff0d7210 */ /* 0x000fe20007f1e0ff */
[----:B------:R-:W-:Y:S02]  /*9830*/  ULDC UR6, c[0x0][0x154] ;  /* 0x0000550000067ab9 */ /* 0x000fe40000000800 */
[----:B------:R-:W-:Y:S02]  /*9840*/  IMAD R25, R25, R23, R22 ;  /* 0x0000001719197224 */ /* 0x000fe400078e0216 */
[----:B------:R-:W0:Y:S01]  /*9850*/  LDC R14, c[0x0][0x618] ;  /* 0x00018600ff0e7b82 */ /* 0x000e220000000800 */
[----:B------:R-:W-:-:S02]  /*9860*/  IMAD.X R7, RZ, RZ, ~R7, P0 ;  /* 0x000000ffff077224 */ /* 0x000fc400000e0e07 */
[----:B------:R-:W-:-:S04]  /*9870*/  IMAD.WIDE.U32 R8, R13, R20, R2 ;  /* 0x000000140d087225 */ /* 0x000fc800078e0002 */
[----:B------:R-:W-:Y:S01]  /*9880*/  IMAD R12, R7, R20, RZ ;  /* 0x00000014070c7224 */ /* 0x000fe200078e02ff */
[----:B------:R-:W3:Y:S03]  /*9890*/  LDC R26, c[0x0][0x608] ;  /* 0x00018200ff1a7b82 */ /* 0x000ee60000000800 */
[----:B------:R-:W-:Y:S02]  /*98a0*/  IMAD R7, R13, R21, R12 ;  /* 0x000000150d077224 */ /* 0x000fe400078e020c */
[----:B------:R-:W-:Y:S02]  /*98b0*/  IMAD.MOV.U32 R13, RZ, RZ, 0x1 ;  /* 0x00000001ff0d7424 */ /* 0x000fe400078e00ff */
[----:B------:R-:W-:Y:S01]  /*98c0*/  IMAD.IADD R7, R9, 0x1, R7 ;  /* 0x0000000109077824 */ /* 0x000fe200078e0207 */
[----:B------:R-:W5:Y:S01]  /*98d0*/  LDC R28, c[0x0][0x658] ;  /* 0x00019600ff1c7b82 */ /* 0x000f620000000800 */
[----:B------:R-:W-:-:S02]  /*98e0*/  I2FP.F32.U32 R9, R24 ;  /* 0x0000001800097245 */ /* 0x000fc40000201000 */
[----:B-1----:R-:W-:-:S03]  /*98f0*/  ISETP.NE.U32.AND P0, PT, R30, RZ, PT ;  /* 0x000000ff1e00720c */ /* 0x002fc60003f05070 */
[----:B------:R-:W-:Y:S01]  /*9900*/  FMUL R12, R9, UR6 ;  /* 0x00000006090c7c20 */ /* 0x000fe20008400000 */
[----:B------:R-:W-:Y:S01]  /*9910*/  ISETP.NE.AND.EX P0, PT, R31, RZ, PT, P0 ;  /* 0x000000ff1f00720c */ /* 0x000fe20003f05300 */
[----:B------:R-:W1:Y:S01]  /*9920*/  LDC R23, c[0x0][0x148] ;  /* 0x00005200ff177b82 */ /* 0x000e620000000800 */
[-CC-:B0-----:R-:W-:Y:S01]  /*9930*/  SHF.R.U64 R18, R8, R14.reuse, R7.reuse ;  /* 0x0000000e08127219 */ /* 0x181fe20000001207 */
[----:B------:R0:W0:Y:S01]  /*9940*/  F2I.U32.TRUNC.NTZ R20, R12 ;  /* 0x0000000c00147305 */ /* 0x000022000020f000 */
[----:B------:R-:W-:Y:S01]  /*9950*/  SHF.R.U32.HI R7, RZ, R14, R7 ;  /* 0x0000000eff077219 */ /* 0x000fe20000011607 */
[----:B------:R-:W-:-:S04]  /*9960*/  IMAD.MOV.U32 R9, RZ, RZ, -0x1 ;  /* 0xffffffffff097424 */ /* 0x000fc800078e00ff */
[----:B------:R-:W0:Y:S01]  /*9970*/  LDC R22, c[0x0][0x600] ;  /* 0x00018000ff167b82 */ /* 0x000e220000000800 */
[-CC-:B---3--:R-:W-:Y:S02]  /*9980*/  SHF.R.U64 R16, R18, R26.reuse, R7.reuse ;  /* 0x0000001a12107219 */ /* 0x188fe40000001207 */
[----:B------:R-:W-:-:S05]  /*9990*/  SHF.R.U32.HI R7, RZ, R26, R7 ;  /* 0x0000001aff077219 */ /* 0x000fca0000011607 */
[----:B------:R-:W3:Y:S01]  /*99a0*/  LDC R29, c[0x0][0x648] ;  /* 0x00019200ff1d7b82 */ /* 0x000ee20000000800 */
[-C--:B-----5:R-:W-:Y:S02]  /*99b0*/  SHF.L.U32 R8, R9, R28.reuse, RZ ;  /* 0x0000001c09087219 */ /* 0x0a0fe400000006ff */
[-CC-:B------:R-:W-:Y:S02]  /*99c0*/  SHF.R.U64 R21, R16, R28.reuse, R7.reuse ;  /* 0x0000001c10157219 */ /* 0x180fe40000001207 */
[----:B------:R-:W-:Y:S02]  /*99d0*/  SHF.R.U32.HI R9, RZ, R28, R7 ;  /* 0x0000001cff097219 */ /* 0x000fe40000011607 */
[----:B------:R-:W-:Y:S01]  /*99e0*/  LOP3.LUT R27, RZ, R8, RZ, 0x33, !PT ;  /* 0x00000008ff1b7212 */ /* 0x000fe200078e33ff */
[----:B------:R-:W0:Y:S01]  /*99f0*/  LDC R32, c[0x0][0x638] ;  /* 0x00018e00ff207b82 */ /* 0x000e220000000800 */
[----:B------:R-:W-:Y:S01]  /*9a00*/  SHF.L.U32 R28, R13, R28, RZ ;  /* 0x0000001c0d1c7219 */ /* 0x000fe200000006ff */
[----:B------:R-:W-:-:S06]  /*9a10*/  IMAD.MOV.U32 R8, RZ, RZ, R21 ;  /* 0x000000ffff087224 */ /* 0x000fcc00078e0015 */
[----:B------:R-:W0:Y:S01]  /*9a20*/  LDC R33, c[0x0][0x610] ;  /* 0x00018400ff217b82 */ /* 0x000e220000000800 */
[----:B------:R-:W-:Y:S05]  /*9a30*/  @!P0 BRA `(.L_x_203) ;  /* 0x0000000000288947 */ /* 0x000fea0003800000 */
[----:B------:R-:W5:Y:S02]  /*9a40*/  LDC R8, c[0x0][0x64c] ;  /* 0x00019300ff087b82 */ /* 0x000f640000000800 */
[----:B-----5:R-:W-:-:S05]  /*9a50*/  IADD3 R7, P0, R21, R8, RZ ;  /* 0x0000000815077210 */ /* 0x020fca0007f1e0ff */
[----:B------:R-:W-:-:S04]  /*9a60*/  IMAD.X R17, RZ, RZ, R9, P0 ;  /* 0x000000ffff117224 */ /* 0x000fc800000e0609 */
[----:B------:R-:W-:-:S04]  /*9a70*/  IMAD.WIDE.U32 R8, R17, R30, RZ ;  /* 0x0000001e11087225 */ /* 0x000fc800078e00ff */
[----:B0-----:R-:W-:-:S04]  /*9a80*/  IMAD.WIDE.U32 R12, P0, R7, R31, R8 ;  /* 0x0000001f070c7225 */ /* 0x001fc80007800008 */
[----:B------:R-:W-:-:S04]  /*9a90*/  IMAD.WIDE.U32 R8, R7, R30, RZ ;  /* 0x0000001e07087225 */ /* 0x000fc800078e00ff */
[----:B------:R-:W-:Y:S01]  /*9aa0*/  IMAD.X R15, RZ, RZ, RZ, P0 ;  /* 0x000000ffff0f7224 */ /* 0x000fe200000e06ff */
[----:B------:R-:W-:Y:S01]  /*9ab0*/  IADD3 RZ, P0, R9, R12, RZ ;  /* 0x0000000c09ff7210 */ /* 0x000fe20007f1e0ff */
[----:B------:R-:W-:-:S04]  /*9ac0*/  IMAD.MOV.U32 R14, RZ, RZ, R13 ;  /* 0x000000ffff0e7224 */ /* 0x000fc800078e000d */
[----:B------:R-:W-:-:S08]  /*9ad0*/  IMAD.WIDE.U32.X R8, R17, R31, R14, P0 ;  /* 0x0000001f11087225 */ /* 0x000fd000000e040e */
.L_x_203:
[----:B---3--:R-:W-:Y:S01]  /*9ae0*/  SHF.R.U64 R7, R8, R29, R9 ;  /* 0x0000001d08077219 */ /* 0x008fe20000001209 */
[----:B0-----:R-:W-:Y:S01]  /*9af0*/  VIADD R9, R22, 0xffffffff ;  /* 0xffffffff16097836 */ /* 0x001fe20000000000 */
[----:B------:R-:W-:Y:S01]  /*9b00*/  LOP3.LUT R36, R16, R27, RZ, 0xc0, !PT ;  /* 0x0000001b10247212 */ /* 0x000fe200078ec0ff */
[----:B------:R-:W-:Y:S02]  /*9b10*/  IMAD.MOV R20, RZ, RZ, -R20 ;  /* 0x000000ffff147224 */ /* 0x000fe400078e0a14 */
[----:B------:R-:W-:Y:S01]  /*9b20*/  IMAD.MOV R8, RZ, RZ, -R7 ;  /* 0x000000ffff087224 */ /* 0x000fe200078e0a07 */
[----:B------:R-:W-:Y:S01]  /*9b30*/  LOP3.LUT R18, R18, R9, RZ, 0xc0, !PT ;  /* 0x0000000912127212 */ /* 0x000fe200078ec0ff */
[----:B------:R-:W-:Y:S02]  /*9b40*/  IMAD R36, R28, R7, R36 ;  /* 0x000000071c247224 */ /* 0x000fe400078e0224 */
[----:B-1----:R-:W-:Y:S02]  /*9b50*/  @P4 IMAD R25, R23, R20, R24 ;  /* 0x0000001417194224 */ /* 0x002fe400078e0218 */
[----:B------:R-:W-:-:S02]  /*9b60*/  IMAD R7, R8, R32, R21 ;  /* 0x0000002008077224 */ /* 0x000fc400078e0215 */
[----:B------:R-:W-:Y:S02]  /*9b70*/  IMAD R36, R36, R33, R25 ;  /* 0x0000002124247224 */ /* 0x000fe400078e0219 */
[----:B------:R-:W-:Y:S02]  /*9b80*/  IMAD R7, R7, R22, R18 ;  /* 0x0000001607077224 */ /* 0x000fe400078e0212 */
[----:B------:R-:W-:-:S03]  /*9b90*/  IMAD.MOV.U32 R9, RZ, RZ, 0x1 ;  /* 0x00000001ff097424 */ /* 0x000fc600078e00ff */
[----:B------:R-:W-:Y:S02]  /*9ba0*/  SEL R8, R7, R36, !P4 ;  /* 0x0000002407087207 */ /* 0x000fe40006000000 */
[----:B------:R-:W-:Y:S01]  /*9bb0*/  SEL R36, R36, R7, !P4 ;  /* 0x0000000724247207 */ /* 0x000fe20006000000 */
[----:B------:R-:W-:-:S07]  /*9bc0*/  IMAD.MOV.U32 R7, RZ, RZ, R19 ;  /* 0x000000ffff077224 */ /* 0x000fce00078e0013 */
.L_x_201:
[----:B------:R-:W-:Y:S01]  /*9bd0*/  LOP3.LUT P0, RZ, R9, 0xff, RZ, 0xc0, !PT ;  /* 0x000000ff09ff7812 */ /* 0x000fe2000780c0ff */
[----:B------:R-:W-:-:S12]  /*9be0*/  IMAD.MOV.U32 R9, RZ, RZ, R36 ;  /* 0x000000ffff097224 */ /* 0x000fd800078e0024 */
[----:B------:R-:W-:Y:S05]  /*9bf0*/  @P0 BRA `(.L_x_204) ;  /* 0xffffff7800300947 */ /* 0x000fea000383ffff */
[----:B------:R-:W-:Y:S05]  /*9c00*/  EXIT ;  /* 0x000000000000794d */ /* 0x000fea0003800000 */
.L_x_8:
[----:B0-----:R-:W-:Y:S01]  /*9c10*/  ULDC.64 UR4, c[0x0][0x650] ;  /* 0x0001940000047ab9 */ /* 0x001fe20000000a00 */
        /* <DEDUP_REMOVED lines=25> */
.L_x_206:
[----:B------:R-:W0:Y:S01]  /*9db0*/  LDC.64 R28, c[0x0][0x640] ;  /* 0x00019000ff1c7b82 */ /* 0x000e220000000a00 */
[-CC-:B------:R-:W-:Y:S01]  /*9dc0*/  SHF.R.U64 R21, R16, R6.reuse, R17.reuse ;  /* 0x0000000610157219 */ /* 0x180fe20000001211 */
[----:B------:R-:W-:Y:S01]  /*9dd0*/  IMAD.MOV.U32 R31, RZ, RZ, 0x1 ;  /* 0x00000001ff1f7424 */ /* 0x000fe200078e00ff */
[----:B------:R-:W-:Y:S02]  /*9de0*/  SHF.R.U32.HI R5, RZ, R6, R17 ;  /* 0x00000006ff057219 */ /* 0x000fe40000011611 */
[----:B------:R-:W-:-:S03]  /*9df0*/  IADD3 R15, P0, RZ, -R21, RZ ;  /* 0x80000015ff0f7210 */ /* 0x000fc60007f1e0ff */
[----:B------:R-:W1:Y:S02]  /*9e00*/  LDC R14, c[0x0][0x618] ;  /* 0x00018600ff0e7b82 */ /* 0x000e640000000800 */
[----:B------:R-:W-:Y:S02]  /*9e10*/  IMAD.X R5, RZ, RZ, ~R5, P0 ;  /* 0x000000ffff057224 */ /* 0x000fe400000e0e05 */
[----:B------:R-:W-:-:S04]  /*9e20*/  IMAD.WIDE.U32 R8, R15, R22, R2 ;  /* 0x000000160f087225 */ /* 0x000fc800078e0002 */
[----:B------:R-:W2:Y:S01]  /*9e30*/  LDC R16, c[0x0][0x608] ;  /* 0x00018200ff107b82 */ /* 0x000ea20000000800 */
[----:B------:R-:W-:-:S04]  /*9e40*/  IMAD R6, R5, R22, RZ ;  /* 0x0000001605067224 */ /* 0x000fc800078e02ff */
[----:B------:R-:W-:-:S03]  /*9e50*/  IMAD R5, R15, R23, R6 ;  /* 0x000000170f057224 */ /* 0x000fc600078e0206 */
[----:B------:R-:W3:Y:S01]  /*9e60*/  LDC R26, c[0x0][0x658] ;  /* 0x00019600ff1a7b82 */ /* 0x000ee20000000800 */
[----:B------:R-:W-:Y:S01]  /*9e70*/  IMAD.IADD R5, R9, 0x1, R5 ;  /* 0x0000000109057824 */ /* 0x000fe200078e0205 */
[----:B0-----:R-:W-:Y:S01]  /*9e80*/  ISETP.NE.U32.AND P0, PT, R28, RZ, PT ;  /* 0x000000ff1c00720c */ /* 0x001fe20003f05070 */
[----:B------:R-:W-:-:S03]  /*9e90*/  IMAD.MOV.U32 R9, RZ, RZ, -0x1 ;  /* 0xffffffffff097424 */ /* 0x000fc600078e00ff */
[----:B------:R-:W-:Y:S02]  /*9ea0*/  ISETP.NE.AND.EX P0, PT, R29, RZ, PT, P0 ;  /* 0x000000ff1d00720c */ /* 0x000fe40003f05300 */
[----:B------:R-:W0:Y:S01]  /*9eb0*/  LDC R24, c[0x0][0x600] ;  /* 0x00018000ff187b82 */ /* 0x000e220000000800 */
[-CC-:B-1----:R-:W-:Y:S02]  /*9ec0*/  SHF.R.U64 R18, R8, R14.reuse, R5.reuse ;  /* 0x0000000e08127219 */ /* 0x182fe40000001205 */
[----:B------:R-:W-:-:S05]  /*9ed0*/  SHF.R.U32.HI R5, RZ, R14, R5 ;  /* 0x0000000eff057219 */ /* 0x000fca0000011605 */
        /* <DEDUP_REMOVED lines=21> */
.L_x_207:
[----:B-1----:R-:W-:Y:S01]  /*a030*/  SHF.R.U64 R6, R8, R25, R9 ;  /* 0x0000001908067219 */ /* 0x002fe20000001209 */
[----:B0-----:R-:W-:Y:S01]  /*a040*/  VIADD R11, R24, 0xffffffff ;  /* 0xffffffff180b7836 */ /* 0x001fe20000000000 */
[----:B------:R-:W-:Y:S01]  /*a050*/  SHF.L.U32 R9, R31, R26, RZ ;  /* 0x0000001a1f097219 */ /* 0x000fe200000006ff */
[----:B------:R-:W-:Y:S01]  /*a060*/  @P4 IMAD R12, R13, R20, R10 ;  /* 0x000000140d0c4224 */ /* 0x000fe200078e020a */
[----:B------:R-:W-:Y:S01]  /*a070*/  LOP3.LUT R5, R22, R33, RZ, 0xc0, !PT ;  /* 0x0000002116057212 */ /* 0x000fe200078ec0ff */
[----:B------:R-:W-:Y:S01]  /*a080*/  IMAD.MOV R8, RZ, RZ, -R6 ;  /* 0x000000ffff087224 */ /* 0x000fe200078e0a06 */
[----:B------:R-:W-:Y:S01]  /*a090*/  LOP3.LUT R18, R18, R11, RZ, 0xc0, !PT ;  /* 0x0000000b12127212 */ /* 0x000fe200078ec0ff */
[----:B------:R-:W-:Y:S02]  /*a0a0*/  IMAD.MOV.U32 R17, RZ, RZ, R21 ;  /* 0x000000ffff117224 */ /* 0x000fe400078e0015 */
[----:B------:R-:W-:Y:S02]  /*a0b0*/  IMAD R9, R9, R6, R5 ;  /* 0x0000000609097224 */ /* 0x000fe400078e0205 */
[----:B--2---:R-:W-:-:S02]  /*a0c0*/  IMAD R5, R8, R27, R23 ;  /* 0x0000001b08057224 */ /* 0x004fc400078e0217 */
[----:B---3--:R-:W-:Y:S02]  /*a0d0*/  IMAD R6, R9, R30, R12 ;  /* 0x0000001e09067224 */ /* 0x008fe400078e020c */
[----:B------:R-:W-:Y:S02]  /*a0e0*/  IMAD.MOV.U32 R8, RZ, RZ, 0x1 ;  /* 0x00000001ff087424 */ /* 0x000fe400078e00ff */
[----:B------:R-:W-:-:S03]  /*a0f0*/  IMAD R9, R5, R24, R18 ;  /* 0x0000001805097224 */ /* 0x000fc600078e0212 */
[----:B------:R-:W-:Y:S02]  /*a100*/  PRMT R5, R8, 0x7610, R5 ;  /* 0x0000761008057816 */ /* 0x000fe40000000005 */
[----:B------:R-:W-:Y:S02]  /*a110*/  SEL R8, R9, R6, !P4 ;  /* 0x0000000609087207 */ /* 0x000fe40006000000 */
[----:B------:R-:W-:-:S07]  /*a120*/  SEL R6, R6, R9, !P4 ;  /* 0x0000000906067207 */ /* 0x000fce0006000000 */
.L_x_205:
[----:B------:R-:W-:-:S08]  /*a130*/  NOP ;  /* 0x0000000000007918 */ /* 0x000fd00000000000 */
[----:B------:R-:W0:-:S00]  /*a140*/  USETMAXREG.DEALLOC.CTAPOOL 0x28 ;  /* 0x00000028000079c8 */ /* 0x000e0000080e0500 */
[----:B0-----:R-:W-:-:S13]  /*a150*/  ISETP.NE.AND P0, PT, R7, RZ, PT ;  /* 0x000000ff0700720c */ /* 0x001fda0003f05270 */
[----:B------:R-:W-:Y:S05]  /*a160*/  @P0 EXIT ;  /* 0x000000000000094d */ /* 0x000fea0003800000 */
[----:B------:R-:W-:Y:S01]  /*a170*/  LOP3.LUT P0, RZ, R5, 0xff, RZ, 0xc0, !PT ;  /* 0x000000ff05ff7812 */ /* 0x000fe2000780c0ff */
[----:B------:R-:W-:Y:S02]  /*a180*/  IMAD.MOV.U32 R5, RZ, RZ, 0x1 ;  /* 0x00000001ff057424 */ /* 0x000fe400078e00ff */
[----:B------:R-:W-:-:S10]  /*a190*/  IMAD.MOV.U32 R13, RZ, RZ, RZ ;  /* 0x000000ffff0d7224 */ /* 0x000fd400078e00ff */
[----:B------:R-:W-:Y:S05]  /*a1a0*/  @!P0 BRA `(.L_x_208) ;  /* 0x0000000c00308947 */ /* 0x000fea0003800000 */
[----:B------:R-:W0:Y:S01]  /*a1b0*/  LDC R5, c[0x0][0x28c] ;  /* 0x0000a300ff057b82 */ /* 0x000e220000000800 */
[----:B------:R-:W1:Y:S01]  /*a1c0*/  S2R R11, SR_CgaCtaId ;  /* 0x00000000000b7919 */ /* 0x000e620000008800 */
[----:B------:R-:W-:Y:S01]  /*a1d0*/  ULDC UR5, c[0x0][0x600] ;  /* 0x0001800000057ab9 */ /* 0x000fe20000000800 */
[----:B------:R-:W-:Y:S01]  /*a1e0*/  ULDC UR4, c[0x0][0xc] ;  /* 0x0000030000047ab9 */ /* 0x000fe20000000800 */
[----:B------:R-:W-:Y:S01]  /*a1f0*/  UIADD3 UR16, UR5, -0x1, URZ ;  /* 0xffffffff05107890 */ /* 0x000fe2000fffe03f */
[----:B------:R-:W-:Y:S01]  /*a200*/  BSSY B0, `(.L_x_208) ;  /* 0x00000c6000007945 */ /* 0x000fe20003800000 */
[----:B------:R-:W-:Y:S01]  /*a210*/  ULDC UR6, c[0x0][0x658] ;  /* 0x0001960000067ab9 */ /* 0x000fe20000000800 */
[----:B------:R-:W-:Y:S01]  /*a220*/  ULDC UR5, c[0x0][0x10] ;  /* 0x0000040000057ab9 */ /* 0x000fe20000000800 */
[----:B------:R-:W-:Y:S01]  /*a230*/  UMOV UR7, 0xffffffff ;  /* 0xffffffff00077882 */ /* 0x000fe20000000000 */
[----:B------:R-:W-:Y:S01]  /*a240*/  UMOV UR8, 0x1 ;  /* 0x0000000100087882 */ /* 0x000fe20000000000 */
[----:B------:R-:W-:Y:S01]  /*a250*/  UIMAD.WIDE.U32 UR4, UR4, UR5, URZ ;  /* 0x00000005040472a5 */ /* 0x000fe2000f8e003f */
[----:B------:R-:W-:Y:S01]  /*a260*/  IMAD.MOV.U32 R16, RZ, RZ, 0x1 ;  /* 0x00000001ff107424 */ /* 0x000fe200078e00ff */
[----:B------:R-:W-:Y:S01]  /*a270*/  USHF.L.U32 UR7, UR7, UR6, URZ ;  /* 0x0000000607077299 */ /* 0x000fe2000800063f */
[----:B------:R-:W-:Y:S01]  /*a280*/  LOP3.LUT R15, R4, 0x2, RZ, 0xfc, !PT ;  /* 0x00000002040f7812 */ /* 0x000fe200078efcff */
[----:B------:R-:W-:Y:S01]  /*a290*/  USHF.L.U32 UR18, UR8, UR6, URZ ;  /* 0x0000000608127299 */ /* 0x000fe2000800063f */
[----:B------:R-:W-:Y:S01]  /*a2a0*/  IMAD.MOV.U32 R13, RZ, RZ, RZ ;  /* 0x000000ffff0d7224 */ /* 0x000fe200078e00ff */
[----:B------:R-:W-:Y:S01]  /*a2b0*/  ULOP3.LUT UR17, URZ, UR7, URZ, 0x33, !UPT ;  /* 0x000000073f117292 */ /* 0x000fe2000f8e333f */
[----:B------:R-:W-:Y:S01]  /*a2c0*/  ULDC UR6, c[0x0][0x14] ;  /* 0x0000050000067ab9 */ /* 0x000fe20000000800 */
[----:B------:R-:W-:Y:S01]  /*a2d0*/  ULDC.64 UR22, c[0x0][0x198] ;  /* 0x0000660000167ab9 */ /* 0x000fe20000000a00 */
[----:B------:R-:W-:-:S02]  /*a2e0*/  UIMAD.WIDE.U32 UR20, UR4, UR6, URZ ;  /* 0x00000006041472a5 */ /* 0x000fc4000f8e003f */
[----:B------:R-:W-:Y:S01]  /*a2f0*/  UIMAD UR13, UR5, UR6, URZ ;  /* 0x00000006050d72a4 */ /* 0x000fe2000f8e023f */
[----:B0-----:R-:W-:-:S03]  /*a300*/  VIADD R5, R5, 0x1f ;  /* 0x0000001f05057836 */ /* 0x001fc60000000000 */
[----:B------:R-:W-:Y:S02]  /*a310*/  UIADD3 UR13, UR21, UR13, URZ ;  /* 0x0000000d150d7290 */ /* 0x000fe4000fffe03f */
[----:B------:R-:W-:-:S04]  /*a320*/  SHF.R.S32.HI R10, RZ, 0x1f, R5 ;  /* 0x0000001fff0a7819 */ /* 0x000fc80000011405 */
[----:B------:R-:W-:Y:S01]  /*a330*/  LEA.HI R10, R10, R5, RZ, 0x5 ;  /* 0x000000050a0a7211 */ /* 0x000fe200078f28ff */
[----:B------:R-:W-:Y:S01]  /*a340*/  IMAD.MOV.U32 R5, RZ, RZ, 0x1 ;  /* 0x00000001ff057424 */ /* 0x000fe200078e00ff */
[----:B-1----:R-:W-:Y:S02]  /*a350*/  LOP3.LUT R11, R11, 0x1, RZ, 0xc0, !PT ;  /* 0x000000010b0b7812 */ /* 0x002fe400078ec0ff */
[----:B------:R-:W-:-:S05]  /*a360*/  SHF.R.S32.HI R10, RZ, 0x5, R10 ;  /* 0x00000005ff0a7819 */ /* 0x000fca000001140a */
[----:B------:R-:W-:-:S07]  /*a370*/  VIADD R12, R10, 0x1 ;  /* 0x000000010a0c7836 */ /* 0x000fce0000000000 */
.L_x_219:
[----:B------:R-:W-:-:S03]  /*a380*/  UMOV UR4, 0xffffffff ;  /* 0xffffffff00047882 */ /* 0x000fc60000000000 */
[----:B------:R-:W-:Y:S05]  /*a390*/  BRA.DIV UR4, `(.L_x_209) ;  /* 0x0000001a04bc7947 */ /* 0x000fea000b800000 */
[----:B------:R-:W-:-:S13]  /*a3a0*/  ELECT P0, URZ, PT ;  /* 0x00000000003f782f */ /* 0x000fda0003800000 */
.L_x_252:
[----:B------:R-:W0:Y:S01]  /*a3b0*/  LDC R7, c[0x0][0x28c] ;  /* 0x0000a300ff077b82 */ /* 0x000e220000000800 */
[----:B------:R-:W-:Y:S01]  /*a3c0*/  BSSY B1, `(.L_x_210) ;  /* 0x0000039000017945 */ /* 0x000fe20003800000 */
[----:B0-----:R-:W-:-:S13]  /*a3d0*/  ISETP.LT.OR P0, PT, R7, 0x1, !P0 ;  /* 0x000000010700780c */ /* 0x001fda0004701670 */
[----:B------:R-:W-:Y:S05]  /*a3e0*/  @P0 BRA `(.L_x_211) ;  /* 0x0000000000d80947 */ /* 0x000fea0003800000 */
[----:B------:R-:W-:Y:S02]  /*a3f0*/  IMAD R9, R8, 0x2, R11 ;  /* 0x0000000208097824 */ /* 0x000fe400078e020b */
[----:B------:R-:W-:Y:S02]  /*a400*/  IMAD R19, R6, 0xc0, RZ ;  /* 0x000000c006137824 */ /* 0x000fe400078e02ff */
[----:B------:R-:W-:Y:S02]  /*a410*/  IMAD.MOV.U32 R22, RZ, RZ, RZ ;  /* 0x000000ffff167224 */ /* 0x000fe400078e00ff */
[----:B------:R-:W-:Y:S02]  /*a420*/  IMAD.MOV.U32 R6, RZ, RZ, R12 ;  /* 0x000000ffff067224 */ /* 0x000fe400078e000c */
[----:B------:R-:W-:Y:S02]  /*a430*/  IMAD.MOV.U32 R7, RZ, RZ, R5 ;  /* 0x000000ffff077224 */ /* 0x000fe400078e0005 */
[----:B------:R-:W-:-:S02]  /*a440*/  IMAD.MOV.U32 R8, RZ, RZ, R13 ;  /* 0x000000ffff087224 */ /* 0x000fc400078e000d */
[----:B------:R-:W-:-:S07]  /*a450*/  IMAD R18, R9, 0x28, RZ ;  /* 0x0000002809127824 */ /* 0x000fce00078e02ff */
.L_x_214:
[----:B------:R-:W0:Y:S01]  /*a460*/  S2R R14, SR_CgaCtaId ;  /* 0x00000000000e7919 */ /* 0x000e220000008800 */
[----:B------:R-:W-:Y:S02]  /*a470*/  MOV R9, 0x400 ;  /* 0x0000040000097802 */ /* 0x000fe40000000f00 */
[----:B------:R-:W-:Y:S02]  /*a480*/  LOP3.LUT P1, RZ, R0, 0x7f, RZ, 0xc0, !PT ;  /* 0x0000007f00ff7812 */ /* 0x000fe4000782c0ff */
[----:B0-----:R-:W-:Y:S02]  /*a490*/  LEA R21, R14, R9, 0x18 ;  /* 0x000000090e157211 */ /* 0x001fe400078ec0ff */
[----:B------:R-:W-:-:S09]  /*a4a0*/  SHF.L.U32 R9, R7, 0x1f, RZ ;  /* 0x0000001f07097819 */ /* 0x000fd200000006ff */
[----:B------:R-:W0:Y:S01]  /*a4b0*/  @!P1 LDC R14, c[0x0][0x500] ;  /* 0x00014000ff0e9b82 */ /* 0x000e220000000800 */
[----:B------:R-:W-:-:S04]  /*a4c0*/  IMAD R20, R8, 0x8, R21 ;  /* 0x0000000808147824 */ /* 0x000fc800078e0215 */
[----:B------:R-:W1:Y:S02]  /*a4d0*/  SYNCS.PHASECHK.TRANS64.TRYWAIT P0, [R20+URZ+0xd0], R9 ;  /* 0x0000d009140075a7 */ /* 0x000e64000800017f */
[----:B-1----:R-:W-:Y:S05]  /*a4e0*/  @!P0 BRA `(.L_x_212) ;  /* 0x0000001800888947 */ /* 0x002fea0003800000 */
.L_x_253:
[----:B-1----:R-:W-:Y:S01]  /*a4f0*/  PRMT R9, R15, 0x9910, RZ ;  /* 0x000099100f097816 */ /* 0x002fe200000000ff */
[----:B0-----:R0:W-:Y:S03]  /*a500*/  @!P1 SYNCS.ARRIVE.TRANS64 RZ, [R20+URZ], R14 ;  /* 0x0000000e14ff99a7 */ /* 0x0011e6000800003f */
[----:B------:R-:W-:-:S13]  /*a510*/  ISETP.NE.AND P0, PT, R9, 0x2, PT ;  /* 0x000000020900780c */ /* 0x000fda0003f05270 */
[----:B0-----:R-:W-:Y:S05]  /*a520*/  @P0 BRA `(.L_x_213) ;  /* 0x0000000000040947 */ /* 0x001fea0003800000 */
[----:B------:R-:W-:Y:S01]  /*a530*/  BPT.TRAP 0x1 ;  /* 0x000000040000795c */ /* 0x000fe20000300000 */
.L_x_213:
[----:B------:R-:W-:Y:S01]  /*a540*/  IMAD R9, R8, 0x2, R11 ;  /* 0x0000000208097824 */ /* 0x000fe200078e020b */
[----:B------:R-:W-:Y:S01]  /*a550*/  R2UR UR9, R20 ;  /* 0x00000000140972ca */ /* 0x000fe200000e0000 */
[--C-:B------:R-:W-:Y:S01]  /*a560*/  IMAD R14, R8, 0x1800, R21.reuse ;  /* 0x00001800080e7824 */ /* 0x100fe200078e0215 */
[----:B------:R-:W-:Y:S01]  /*a570*/  UIADD3 UR4, UP0, UR22, 0xf0, URZ ;  /* 0x000000f016047890 */ /* 0x000fe2000ff1e03f */
[----:B------:R-:W-:Y:S01]  /*a580*/  IMAD R9, R9, 0x500, R21 ;  /* 0x0000050009097824 */ /* 0x000fe200078e0215 */
[----:B------:R-:W-:Y:S01]  /*a590*/  R2UR UR11, R19 ;  /* 0x00000000130b72ca */ /* 0x000fe200000e0000 */
[----:B------:R-:W-:Y:S01]  /*a5a0*/  VIADD R6, R6, 0xffffffff ;  /* 0xffffffff06067836 */ /* 0x000fe20000000000 */
[----:B------:R-:W-:Y:S01]  /*a5b0*/  R2UR UR5, R14 ;  /* 0x000000000e0572ca */ /* 0x000fe200000e0000 */
[----:B------:R-:W-:Y:S01]  /*a5c0*/  UIADD3 UR24, UP1, UR22, 0x1f0, URZ ;  /* 0x000001f016187890 */ /* 0x000fe2000ff3e03f */
[----:B------:R-:W-:Y:S01]  /*a5d0*/  R2UR UR8, R9 ;  /* 0x00000000090872ca */ /* 0x000fe200000e0000 */
[----:B------:R-:W-:Y:S01]  /*a5e0*/  VIADD R8, R8, 0x1 ;  /* 0x0000000108087836 */ /* 0x000fe20000000000 */
[----:B------:R-:W-:Y:S01]  /*a5f0*/  R2UR UR10, R22 ;  /* 0x00000000160a72ca */ /* 0x000fe200000e0000 */
[----:B------:R-:W-:Y:S01]  /*a600*/  UIADD3.X UR25, URZ, UR23, URZ, UP1, !UPT ;  /* 0x000000173f197290 */ /* 0x000fe20008ffe43f */
[----:B------:R-:W-:Y:S01]  /*a610*/  R2UR UR12, R17 ;  /* 0x00000000110c72ca */ /* 0x000fe200000e0000 */
[----:B------:R-:W-:Y:S01]  /*a620*/  UMOV UR6, 0x0 ;  /* 0x0000000000067882 */ /* 0x000fe20000000000 */
[----:B------:R-:W-:Y:S01]  /*a630*/  R2UR UR19, R18 ;  /* 0x00000000121372ca */ /* 0x000fe200000e0000 */
[----:B------:R-:W-:Y:S01]  /*a640*/  UMOV UR7, 0x10000000 ;  /* 0x1000000000077882 */ /* 0x000fe20000000000 */
[----:B------:R-:W-:Y:S01]  /*a650*/  ISETP.GT.AND P1, PT, R6, 0x1, PT ;  /* 0x000000010600780c */ /* 0x000fe20003f24270 */
[----:B------:R-:W-:Y:S01]  /*a660*/  UMOV UR26, 0x30000 ;  /* 0x00030000001a7882 */ /* 0x000fe20000000000 */
[----:B------:R-:W-:Y:S01]  /*a670*/  ISETP.NE.AND P0, PT, R8, 0x1a, PT ;  /* 0x0000001a0800780c */ /* 0x000fe20003f05270 */
[----:B------:R-:W-:Y:S01]  /*a680*/  UIADD3 UR14, UR5, 0x280, URZ ;  /* 0x00000280050e7890 */ /* 0x000fe2000fffe03f */
[----:B------:R-:W-:Y:S01]  /*a690*/  VIADD R22, R22, 0x20 ;  /* 0x0000002016167836 */ /* 0x000fe20000000000 */
[----:B------:R-:W-:Y:S01]  /*a6a0*/  UIADD3.X UR5, URZ, UR23, URZ, UP0, !UPT ;  /* 0x000000173f057290 */ /* 0x000fe200087fe43f */
[----:B------:R-:W-:Y:S01]  /*a6b0*/  SEL R14, RZ, 0x1, P0 ;  /* 0x00000001ff0e7807 */ /* 0x000fe20000000000 */
[----:B------:R-:W-:Y:S01]  /*a6c0*/  UIADD3 UR15, UR8, 0x27280, URZ ;  /* 0x00027280080f7890 */ /* 0x000fe2000fffe03f */
[----:B------:R-:W-:-:S02]  /*a6d0*/  SEL R8, R8, RZ, P0 ;  /* 0x000000ff08087207 */ /* 0x000fc40000000000 */
[----:B------:R-:W-:Y:S01]  /*a6e0*/  UMOV UR8, UR14 ;  /* 0x0000000e00087c82 */ /* 0x000fe20008000000 */
[----:B------:R-:W-:-:S03]  /*a6f0*/  LOP3.LUT R7, R7, R14, RZ, 0x3c, !PT ;  /* 0x0000000e07077212 */ /* 0x000fc600078e3cff */
[----:B------:R0:W-:Y:S02]  /*a700*/  UTMALDG.3D [UR8], [UR4], desc[UR6] ;  /* 0x00000608040075b4 */ /* 0x0001e40008011000 */
[----:B0-----:R-:W-:Y:S01]  /*a710*/  UMOV UR8, UR15 ;  /* 0x0000000f00087c82 */ /* 0x001fe20008000000 */
[----:B------:R-:W-:Y:S02]  /*a720*/  UMOV UR11, UR19 ;  /* 0x00000013000b7c82 */ /* 0x000fe40008000000 */
[----:B------:R0:W-:Y:S02]  /*a730*/  UTMALDG.3D.MULTICAST [UR8], [UR24], UR26, desc[UR6] ;  /* 0x00000608180073b4 */ /* 0x0001e4000801181a */
[----:B0-----:R-:W-:Y:S05]  /*a740*/  @P1 BRA `(.L_x_214) ;  /* 0xfffffffc00441947 */ /* 0x001fea000383ffff */
.L_x_211:
[----:B------:R-:W-:Y:S05]  /*a750*/  BSYNC B1 ;  /* 0x0000000000017941 */ /* 0x000fea0003800000 */
.L_x_210:
[----:B------:R-:W-:Y:S01]  /*a760*/  LOP3.LUT P1, RZ, R16, 0xff, RZ, 0xc0, !PT ;  /* 0x000000ff10ff7812 */ /* 0x000fe2000782c0ff */
[C---:B------:R-:W-:Y:S01]  /*a770*/  IMAD.IADD R13, R10.reuse, 0x1, R13 ;  /* 0x000000010a0d7824 */ /* 0x040fe200078e020d */
[----:B------:R-:W-:Y:S01]  /*a780*/  ULDC.64 UR4, c[0x0][0x650] ;  /* 0x0001940000047ab9 */ /* 0x000fe20000000a00 */
[C---:B------:R-:W-:Y:S01]  /*a790*/  ISETP.GE.U32.AND P2, PT, R10.reuse, 0x1a, PT ;  /* 0x0000001a0a00780c */ /* 0x040fe20003f46070 */
[----:B------:R-:W-:Y:S01]  /*a7a0*/  BSSY B1, `(.L_x_215) ;  /* 0x0000069000017945 */ /* 0x000fe20003800000 */
[----:B------:R-:W-:Y:S01]  /*a7b0*/  IMAD.MOV.U32 R17, RZ, RZ, -0x1 ;  /* 0xffffffffff117424 */ /* 0x000fe200078e00ff */
[----:B------:R-:W-:Y:S02]  /*a7c0*/  ISETP.GT.U32.AND P0, PT, R13, 0x19, PT ;  /* 0x000000190d00780c */ /* 0x000fe40003f04070 */
[----:B------:R-:W-:Y:S02]  /*a7d0*/  PRMT R16, RZ, 0x7610, R16 ;  /* 0x00007610ff107816 */ /* 0x000fe40000000010 */
[----:B------:R-:W-:-:S03]  /*a7e0*/  ISETP.LT.U32.AND P0, PT, R10, 0x1a, P0 ;  /* 0x0000001a0a00780c */ /* 0x000fc60000701070 */
[----:B------:R-:W0:Y:S01]  /*a7f0*/  @P1 S2R R7, SR_CgaCtaId ;  /* 0x0000000000071919 */ /* 0x000e220000008800 */
[----:B------:R-:W-:-:S04]  /*a800*/  @P1 MOV R6, 0x400 ;  /* 0x0000040000061802 */ /* 0x000fc80000000f00 */
[----:B0-----:R-:W-:Y:S01]  /*a810*/  @P1 LEA R8, R7, R6, 0x18 ;  /* 0x0000000607081211 */ /* 0x001fe200078ec0ff */
[----:B------:R-:W-:Y:S01]  /*a820*/  IMAD.WIDE.U32 R6, R13, 0x4ec4ec4f, RZ ;  /* 0x4ec4ec4f0d067825 */ /* 0x000fe200078e00ff */
[----:B------:R-:W-:Y:S02]  /*a830*/  SEL R6, RZ, 0x1, !P0 ;  /* 0x00000001ff067807 */ /* 0x000fe40004000000 */
[----:B------:R0:W-:Y:S01]  /*a840*/  @P1 SYNCS.ARRIVE.TRANS64.A1T0 RZ, [R8+URZ+0x1b8], RZ ;  /* 0x0001b8ff08ff19a7 */ /* 0x0001e2000810003f */
[----:B------:R-:W-:Y:S02]  /*a850*/  IADD3 R2, P1, R2, UR20, RZ ;  /* 0x0000001402027c10 */ /* 0x000fe4000ff3e0ff */
[----:B------:R-:W-:Y:S01]  /*a860*/  LOP3.LUT R5, R5, R6, RZ, 0x3c, !PT ;  /* 0x0000000605057212 */ /* 0x000fe200078e3cff */
[----:B------:R-:W-:Y:S01]  /*a870*/  IMAD.MOV.U32 R6, RZ, RZ, -0x1 ;  /* 0xffffffffff067424 */ /* 0x000fe200078e00ff */
[----:B------:R-:W-:Y:S02]  /*a880*/  IADD3.X R3, R3, UR13, RZ, P1, !PT ;  /* 0x0000000d03037c10 */ /* 0x000fe40008ffe4ff */
[----:B------:R-:W-:-:S02]  /*a890*/  ISETP.GE.U32.AND P0, PT, R2, UR4, PT ;  /* 0x0000000402007c0c */ /* 0x000fc4000bf06070 */
[----:B0-----:R-:W-:Y:S02]  /*a8a0*/  SHF.R.U32.HI R8, RZ, 0x3, R7 ;  /* 0x00000003ff087819 */ /* 0x001fe40000011607 */
[----:B------:R-:W-:Y:S02]  /*a8b0*/  ISETP.GE.U32.AND.EX P0, PT, R3, UR5, PT, P0 ;  /* 0x0000000503007c0c */ /* 0x000fe4000bf06100 */
[----:B------:R-:W-:Y:S01]  /*a8c0*/  @P2 LOP3.LUT R5, R5, 0x1, R8, 0x78, !PT ;  /* 0x0000000105052812 */ /* 0x000fe200078e7808 */
[----:B------:R-:W-:Y:S01]  /*a8d0*/  IMAD R13, R8, -0x1a, R13 ;  /* 0xffffffe6080d7824 */ /* 0x000fe200078e020d */
[----:B------:R-:W-:Y:S01]  /*a8e0*/  PRMT R7, RZ, 0x7610, R7 ;  /* 0x00007610ff077816 */ /* 0x000fe20000000007 */
[----:B------:R-:W-:-:S08]  /*a8f0*/  IMAD.MOV.U32 R8, RZ, RZ, -0x1 ;  /* 0xffffffffff087424 */ /* 0x000fd000078e00ff */
[----:B------:R-:W-:Y:S05]  /*a900*/  @P0 BRA `(.L_x_216) ;  /* 0x0000000400480947 */ /* 0x000fea0003800000 */
[----:B------:R-:W0:Y:S01]  /*a910*/  S2R R18, SR_CTAID.X ;  /* 0x0000000000127919 */ /* 0x000e220000002500 */
[----:B------:R-:W-:Y:S01]  /*a920*/  ULDC.64 UR4, c[0x0][0x628] ;  /* 0x00018a0000047ab9 */ /* 0x000fe20000000a00 */
[----:B------:R-:W1:Y:S01]  /*a930*/  LDC R19, c[0x0][0x144] ;  /* 0x00005100ff137b82 */ /* 0x000e620000000800 */
[----:B------:R-:W-:Y:S01]  /*a940*/  ISETP.NE.U32.AND P0, PT, RZ, UR4, PT ;  /* 0x00000004ff007c0c */ /* 0x000fe2000bf05070 */
[----:B------:R-:W2:Y:S01]  /*a950*/  S2R R14, SR_CTAID.Y ;  /* 0x00000000000e7919 */ /* 0x000ea20000002600 */
[----:B------:R-:W-:Y:S01]  /*a960*/  ULDC UR7, c[0x0][0x630] ;  /* 0x00018c0000077ab9 */ /* 0x000fe20000000800 */
[----:B------:R-:W-:Y:S01]  /*a970*/  ULDC UR8, c[0x0][0x150] ;  /* 0x0000540000087ab9 */ /* 0x000fe20000000800 */
[----:B------:R-:W-:Y:S01]  /*a980*/  ISETP.NE.AND.EX P0, PT, RZ, UR5, PT, P0 ;  /* 0x00000005ff007c0c */ /* 0x000fe2000bf05300 */
[----:B------:R-:W-:Y:S02]  /*a990*/  IMAD.MOV.U32 R6, RZ, RZ, R2 ;  /* 0x000000ffff067224 */ /* 0x000fe400078e0002 */
[----:B------:R-:W-:Y:S01]  /*a9a0*/  IMAD.MOV.U32 R7, RZ, RZ, R3 ;  /* 0x000000ffff077224 */ /* 0x000fe200078e0003 */
[----:B0-----:R-:W-:-:S09]  /*a9b0*/  I2FP.F32.U32 R20, R18 ;  /* 0x0000001200147245 */ /* 0x001fd20000201000 */
[----:B------:R-:W-:Y:S05]  /*a9c0*/  @!P0 BRA `(.L_x_217) ;  /* 0x0000000000288947 */ /* 0x000fea0003800000 */
[----:B------:R-:W-:Y:S02]  /*a9d0*/  ULDC UR6, c[0x0][0x634] ;  /* 0x00018d0000067ab9 */ /* 0x000fe40000000800 */
[----:B------:R-:W-:-:S05]  /*a9e0*/  IADD3 R7, P0, R2, UR6, RZ ;  /* 0x0000000602077c10 */ /* 0x000fca000ff1e0ff */
[----:B------:R-:W-:-:S04]  /*a9f0*/  IMAD.X R17, RZ, RZ, R3, P0 ;  /* 0x000000ffff117224 */ /* 0x000fc800000e0603 */
[----:B------:R-:W-:-:S04]  /*aa00*/  IMAD.WIDE.U32 R8, R17, UR4, RZ ;  /* 0x0000000411087c25 */ /* 0x000fc8000f8e00ff */
[----:B------:R-:W-:-:S04]  /*aa10*/  IMAD.WIDE.U32 R8, P0, R7, UR5, R8 ;  /* 0x0000000507087c25 */ /* 0x000fc8000f800008 */
[----:B------:R-:W-:-:S04]  /*aa20*/  IMAD.WIDE.U32 R6, R7, UR4, RZ ;  /* 0x0000000407067c25 */ /* 0x000fc8000f8e00ff */
[----:B------:R-:W-:Y:S01]  /*aa30*/  IMAD.MOV.U32 R6, RZ, RZ, R9 ;  /* 0x000000ffff067224 */ /* 0x000fe200078e0009 */
[----:B------:R-:W-:Y:S01]  /*aa40*/  IADD3 RZ, P1, R7, R8, RZ ;  /* 0x0000000807ff7210 */ /* 0x000fe20007f3e0ff */
[----:B------:R-:W-:-:S04]  /*aa50*/  IMAD.X R7, RZ, RZ, RZ, P0 ;  /* 0x000000ffff077224 */ /* 0x000fc800000e06ff */
[----:B------:R-:W-:-:S08]  /*aa60*/  IMAD.WIDE.U32.X R6, R17, UR5, R6, P1 ;  /* 0x0000000511067c25 */ /* 0x000fd000088e0406 */
.L_x_217:
[----:B------:R-:W-:Y:S01]  /*aa70*/  FMUL R20, R20, UR8 ;  /* 0x0000000814147c20 */ /* 0x000fe20008400000 */
[--C-:B------:R-:W-:Y:S01]  /*aa80*/  SHF.R.U64 R17, R6, UR7, R7.reuse ;  /* 0x0000000706117c19 */ /* 0x100fe20008001207 */
[----:B------:R-:W-:Y:S01]  /*aa90*/  ULDC.64 UR4, c[0x0][0x620] ;  /* 0x0001880000047ab9 */ /* 0x000fe20000000a00 */
[----:B------:R-:W-:Y:S01]  /*aaa0*/  SHF.R.U32.HI R6, RZ, UR7, R7 ;  /* 0x00000007ff067c19 */ /* 0x000fe20008011607 */
[----:B------:R-:W-:Y:S01]  /*aab0*/  ULDC.64 UR6, c[0x0][0x640] ;  /* 0x0001900000067ab9 */ /* 0x000fe20000000a00 */
[----:B------:R-:W-:Y:S01]  /*aac0*/  IADD3 R7, P0, RZ, -R17, RZ ;  /* 0x80000011ff077210 */ /* 0x000fe20007f1e0ff */
[----:B------:R-:W0:Y:S01]  /*aad0*/  F2I.U32.TRUNC.NTZ R20, R20 ;  /* 0x0000001400147305 */ /* 0x000e22000020f000 */
[----:B------:R-:W3:Y:S03]  /*aae0*/  LDC R21, c[0x0][0x148] ;  /* 0x00005200ff157b82 */ /* 0x000ee60000000800 */
[----:B------:R-:W-:Y:S01]  /*aaf0*/  IMAD.X R6, RZ, RZ, ~R6, P0 ;  /* 0x000000ffff067224 */ /* 0x000fe200000e0e06 */
[----:B------:R-:W-:-:S03]  /*ab00*/  ISETP.NE.U32.AND P0, PT, RZ, UR6, PT ;  /* 0x00000006ff007c0c */ /* 0x000fc6000bf05070 */
[----:B------:R-:W-:Y:S01]  /*ab10*/  IMAD R6, R6, UR4, RZ ;  /* 0x0000000406067c24 */ /* 0x000fe2000f8e02ff */
[----:B------:R-:W-:-:S03]  /*ab20*/  ISETP.NE.AND.EX P0, PT, RZ, UR7, PT, P0 ;  /* 0x00000007ff007c0c */ /* 0x000fc6000bf05300 */
[C---:B------:R-:W-:Y:S01]  /*ab30*/  IMAD R9, R7.reuse, UR5, R6 ;  /* 0x0000000507097c24 */ /* 0x040fe2000f8e0206 */
[----:B------:R-:W-:Y:S01]  /*ab40*/  ULDC UR5, c[0x0][0x154] ;  /* 0x0000550000057ab9 */ /* 0x000fe20000000800 */
[----:B------:R-:W-:Y:S01]  /*ab50*/  IMAD.WIDE.U32 R6, R7, UR4, R2 ;  /* 0x0000000407067c25 */ /* 0x000fe2000f8e0002 */
[----:B------:R-:W-:-:S03]  /*ab60*/  ULDC UR4, c[0x0][0x618] ;  /* 0x0001860000047ab9 */ /* 0x000fc60000000800 */
[----:B0-----:R-:W-:Y:S02]  /*ab70*/  IMAD.MOV R8, RZ, RZ, -R20 ;  /* 0x000000ffff087224 */ /* 0x001fe400078e0a14 */
[----:B------:R-:W-:Y:S02]  /*ab80*/  IMAD.IADD R7, R7, 0x1, R9 ;  /* 0x0000000107077824 */ /* 0x000fe400078e0209 */
[----:B-1----:R-:W-:Y:S01]  /*ab90*/  IMAD R18, R19, R8, R18 ;  /* 0x0000000813127224 */ /* 0x002fe200078e0212 */
[----:B--2---:R-:W-:Y:S02]  /*aba0*/  I2FP.F32.U32 R8, R14 ;  /* 0x0000000e00087245 */ /* 0x004fe40000201000 */
[--C-:B------:R-:W-:Y:S02]  /*abb0*/  SHF.R.U64 R19, R6, UR4, R7.reuse ;  /* 0x0000000406137c19 */ /* 0x100fe40008001207 */
[----:B------:R-:W-:Y:S01]  /*abc0*/  SHF.R.U32.HI R6, RZ, UR4, R7 ;  /* 0x00000004ff067c19 */ /* 0x000fe20008011607 */
[----:B------:R-:W-:Y:S01]  /*abd0*/  FMUL R8, R8, UR5 ;  /* 0x0000000508087c20 */ /* 0x000fe20008400000 */
[----:B------:R-:W-:-:S02]  /*abe0*/  ULDC UR4, c[0x0][0x608] ;  /* 0x0001820000047ab9 */ /* 0x000fc40000000800 */
[--C-:B------:R-:W-:Y:S01]  /*abf0*/  SHF.R.U64 R22, R19, UR4, R6.reuse ;  /* 0x0000000413167c19 */ /* 0x100fe20008001206 */
[----:B------:R0:W1:Y:S01]  /*ac00*/  F2I.U32.TRUNC.NTZ R24, R8 ;  /* 0x0000000800187305 */ /* 0x000062000020f000 */
[----:B------:R-:W-:Y:S01]  /*ac10*/  SHF.R.U32.HI R7, RZ, UR4, R6 ;  /* 0x00000004ff077c19 */ /* 0x000fe20008011606 */
[----:B------:R-:W-:-:S03]  /*ac20*/  ULDC UR4, c[0x0][0x658] ;  /* 0x0001960000047ab9 */ /* 0x000fc60000000800 */
[--C-:B------:R-:W-:Y:S02]  /*ac30*/  SHF.R.U64 R20, R22, UR4, R7.reuse ;  /* 0x0000000416147c19 */ /* 0x100fe40008001207 */
[----:B------:R-:W-:-:S03]  /*ac40*/  SHF.R.U32.HI R23, RZ, UR4, R7 ;  /* 0x00000004ff177c19 */ /* 0x000fc60008011607 */
[----:B------:R-:W-:Y:S02]  /*ac50*/  IMAD.MOV.U32 R6, RZ, RZ, R20 ;  /* 0x000000ffff067224 */ /* 0x000fe400078e0014 */
[----:B------:R-:W-:Y:S01]  /*ac60*/  IMAD.MOV.U32 R7, RZ, RZ, R23 ;  /* 0x000000ffff077224 */ /* 0x000fe200078e0017 */
[----:B0-----:R-:W-:Y:S06]  /*ac70*/  @!P0 BRA `(.L_x_218) ;  /* 0x0000000000288947 */ /* 0x001fec0003800000 */
        /* <DEDUP_REMOVED lines=10> */
.L_x_218:
[----:B------:R-:W-:Y:S01]  /*ad20*/  ULDC UR4, c[0x0][0x648] ;  /* 0x0001920000047ab9 */ /* 0x000fe20000000800 */
[----:B------:R-:W-:Y:S01]  /*ad30*/  LOP3.LUT R22, R22, UR17, RZ, 0xc0, !PT ;  /* 0x0000001116167c12 */ /* 0x000fe2000f8ec0ff */
[----:B-1----:R-:W-:Y:S01]  /*ad40*/  IMAD.MOV R24, RZ, RZ, -R24 ;  /* 0x000000ffff187224 */ /* 0x002fe200078e0a18 */
[----:B------:R-:W-:Y:S01]  /*ad50*/  SHF.R.U64 R7, R6, UR4, R7 ;  /* 0x0000000406077c19 */ /* 0x000fe20008001207 */
[----:B------:R-:W-:Y:S01]  /*ad60*/  ULDC UR4, c[0x0][0x638] ;  /* 0x00018e0000047ab9 */ /* 0x000fe20000000800 */
[----:B------:R-:W-:Y:S01]  /*ad70*/  LOP3.LUT R19, R19, UR16, RZ, 0xc0, !PT ;  /* 0x0000001013137c12 */ /* 0x000fe2000f8ec0ff */
[----:B---3--:R-:W-:Y:S01]  /*ad80*/  @P4 IMAD R18, R21, R24, R14 ;  /* 0x0000001815124224 */ /* 0x008fe200078e020e */
[----:B------:R-:W-:Y:S01]  /*ad90*/  ULDC UR5, c[0x0][0x610] ;  /* 0x0001840000057ab9 */ /* 0x000fe20000000800 */
[----:B------:R-:W-:Y:S02]  /*ada0*/  IMAD.MOV R9, RZ, RZ, -R7 ;  /* 0x000000ffff097224 */ /* 0x000fe400078e0a07 */
[----:B------:R-:W-:-:S02]  /*adb0*/  IMAD R7, R7, UR18, R22 ;  /* 0x0000001207077c24 */ /* 0x000fc4000f8e0216 */
[----:B------:R-:W-:Y:S01]  /*adc0*/  IMAD R20, R9, UR4, R20 ;  /* 0x0000000409147c24 */ /* 0x000fe2000f8e0214 */
[----:B------:R-:W-:Y:S01]  /*add0*/  ULDC UR4, c[0x0][0x600] ;  /* 0x0001800000047ab9 */ /* 0x000fe20000000800 */
[----:B------:R-:W-:Y:S02]  /*ade0*/  IMAD R18, R7, UR5, R18 ;  /* 0x0000000507127c24 */ /* 0x000fe4000f8e0212 */
[----:B------:R-:W-:Y:S02]  /*adf0*/  IMAD R9, R20, UR4, R19 ;  /* 0x0000000414097c24 */ /* 0x000fe4000f8e0213 */
[----:B------:R-:W-:-:S03]  /*ae00*/  IMAD.MOV.U32 R7, RZ, RZ, 0x1 ;  /* 0x00000001ff077424 */ /* 0x000fc600078e00ff */
[----:B------:R-:W-:Y:S02]  /*ae10*/  SEL R8, R9, R18, !P4 ;  /* 0x0000001209087207 */ /* 0x000fe40006000000 */
[----:B------:R-:W-:-:S07]  /*ae20*/  SEL R6, R18, R9, !P4 ;  /* 0x0000000912067207 */ /* 0x000fce0006000000 */
.L_x_216:
[----:B------:R-:W-:Y:S05]  /*ae30*/  BSYNC B1 ;  /* 0x0000000000017941 */ /* 0x000fea0003800000 */
.L_x_215:
[----:B------:R-:W-:-:S13]  /*ae40*/  LOP3.LUT P0, RZ, R7, 0xff, RZ, 0xc0, !PT ;  /* 0x000000ff07ff7812 */ /* 0x000fda000780c0ff */
[----:B------:R-:W-:Y:S05]  /*ae50*/  @P0 BRA `(.L_x_219) ;  /* 0xfffffff400480947 */ /* 0x000fea000383ffff */
[----:B------:R-:W-:Y:S05]  /*ae60*/  BSYNC B0 ;  /* 0x0000000000007941 */ /* 0x000fea0003800000 */
.L_x_208:
[----:B------:R-:W-:-:S03]  /*ae70*/  UMOV UR4, 0xffffffff ;  /* 0xffffffff00047882 */ /* 0x000fc60000000000 */
[----:B------:R-:W-:Y:S05]  /*ae80*/  BRA.DIV UR4, `(.L_x_220) ;  /* 0x0000001204347947 */ /* 0x000fea000b800000 */
[----:B------:R-:W-:-:S13]  /*ae90*/  ELECT P0, URZ, PT ;  /* 0x00000000003f782f */ /* 0x000fda0003800000 */
.L_x_256:
[----:B------:R-:W-:Y:S04]  /*aea0*/  BSSY B0, `(.L_x_221) ;  /* 0x00000f1000007945 */ /* 0x000fe80003800000 */
[----:B------:R-:W-:Y:S05]  /*aeb0*/  @!P0 BRA `(.L_x_222) ;  /* 0x0000000c00bc8947 */ /* 0x000fea0003800000 */
[----:B------:R-:W-:-:S04]  /*aec0*/  LOP3.LUT R4, R4, 0x2, RZ, 0xfc, !PT ;  /* 0x0000000204047812 */ /* 0x000fc800078efcff */
[----:B------:R-:W-:-:S13]  /*aed0*/  ISETP.NE.AND P0, PT, R4, 0x3, PT ;  /* 0x000000030400780c */ /* 0x000fda0003f05270 */
[----:B------:R-:W-:Y:S05]  /*aee0*/  @!P0 BRA `(.L_x_223) ;  /* 0x0000000000048947 */ /* 0x000fea0003800000 */
[----:B------:R-:W-:Y:S01]  /*aef0*/  BPT.TRAP 0x1 ;  /* 0x000000040000795c */ /* 0x000fe20000300000 */
.L_x_223:
[----:B------:R-:W0:Y:S01]  /*af00*/  S2R R3, SR_CgaCtaId ;  /* 0x0000000000037919 */ /* 0x000e220000008800 */
[----:B------:R-:W-:-:S04]  /*af10*/  MOV R0, 0x400 ;  /* 0x0000040000007802 */ /* 0x000fc80000000f00 */
[----:B0-----:R-:W-:Y:S02]  /*af20*/  LEA R0, R3, R0, 0x18 ;  /* 0x0000000003007211 */ /* 0x001fe400078ec0ff */
[----:B------:R-:W-:-:S03]  /*af30*/  SHF.L.U32 R3, R5, 0x1f, RZ ;  /* 0x0000001f05037819 */ /* 0x000fc600000006ff */
[----:B------:R-:W-:-:S04]  /*af40*/  VIADD R0, R0, 0xd0 ;  /* 0x000000d000007836 */ /* 0x000fc80000000000 */
[C---:B------:R-:W-:Y:S02]  /*af50*/  IMAD R6, R13.reuse, 0x8, R0 ;  /* 0x000000080d067824 */ /* 0x040fe400078e0200 */
[----:B------:R-:W-:Y:S02]  /*af60*/  VIADD R13, R13, 0x1 ;  /* 0x000000010d0d7836 */ /* 0x000fe40000000000 */
[----:B------:R-:W0:Y:S03]  /*af70*/  SYNCS.PHASECHK.TRANS64.TRYWAIT P0, [R6+URZ], R3 ;  /* 0x00000003060075a7 */ /* 0x000e26000800017f */
[----:B------:R-:W-:-:S04]  /*af80*/  ISETP.NE.AND P1, PT, R13, 0x1a, PT ;  /* 0x0000001a0d00780c */ /* 0x000fc80003f25270 */
[----:B------:R-:W-:Y:S02]  /*af90*/  SEL R2, RZ, 0x1, P1 ;  /* 0x00000001ff027807 */ /* 0x000fe40000800000 */
[----:B------:R-:W-:Y:S02]  /*afa0*/  SEL R13, R13, RZ, P1 ;  /* 0x000000ff0d0d7207 */ /* 0x000fe40000800000 */
[----:B------:R-:W-:-:S03]  /*afb0*/  LOP3.LUT R8, R5, R2, RZ, 0x3c, !PT ;  /* 0x0000000205087212 */ /* 0x000fc600078e3cff */
[----:B------:R-:W-:Y:S01]  /*afc0*/  IMAD R7, R13, 0x8, R0 ;  /* 0x000000080d077824 */ /* 0x000fe200078e0200 */
[----:B------:R-:W-:Y:S01]  /*afd0*/  SHF.L.U32 R4, R8, 0x1f, RZ ;  /* 0x0000001f08047819 */ /* 0x000fe200000006ff */
[----:B0-----:R-:W-:Y:S06]  /*afe0*/  @!P0 BRA `(.L_x_224) ;  /* 0x0000000c00fc8947 */ /* 0x001fec0003800000 */
.L_x_257:
[----:B------:R-:W1:Y:S01]  /*aff0*/  SYNCS.PHASECHK.TRANS64.TRYWAIT P0, [R7+URZ], R4 ;  /* 0x00000004070075a7 */ /* 0x000e62000800017f */
[----:B------:R-:W-:-:S05]  /*b000*/  VIADD R2, R13, 0x1 ;  /* 0x000000010d027836 */ /* 0x000fca0000000000 */
[----:B------:R-:W-:-:S04]  /*b010*/  ISETP.NE.AND P1, PT, R2, 0x1a, PT ;  /* 0x0000001a0200780c */ /* 0x000fc80003f25270 */
[----:B0-----:R-:W-:Y:S02]  /*b020*/  SEL R3, RZ, 0x1, P1 ;  /* 0x00000001ff037807 */ /* 0x001fe40000800000 */
[----:B------:R-:W-:Y:S02]  /*b030*/  SEL R9, R2, RZ, P1 ;  /* 0x000000ff02097207 */ /* 0x000fe40000800000 */
[----:B------:R-:W-:-:S03]  /*b040*/  LOP3.LUT R8, R8, R3, RZ, 0x3c, !PT ;  /* 0x0000000308087212 */ /* 0x000fc600078e3cff */
[----:B------:R-:W-:Y:S01]  /*b050*/  IMAD R6, R9, 0x8, R0 ;  /* 0x0000000809067824 */ /* 0x000fe200078e0200 */
[----:B------:R-:W-:Y:S01]  /*b060*/  SHF.L.U32 R5, R8, 0x1f, RZ ;  /* 0x0000001f08057819 */ /* 0x000fe200000006ff */
[----:B-1----:R-:W-:Y:S06]  /*b070*/  @!P0 BRA `(.L_x_225) ;  /* 0x0000000c00ec8947 */ /* 0x002fec0003800000 */
.L_x_258:
[----:B------:R-:W1:Y:S01]  /*b080*/  SYNCS.PHASECHK.TRANS64.TRYWAIT P0, [R6+URZ], R5 ;  /* 0x00000005060075a7 */ /* 0x000e62000800017f */
[----:B------:R-:W-:-:S05]  /*b090*/  VIADD R2, R9, 0x1 ;  /* 0x0000000109027836 */ /* 0x000fca0000000000 */
[----:B------:R-:W-:-:S04]  /*b0a0*/  ISETP.NE.AND P1, PT, R2, 0x1a, PT ;  /* 0x0000001a0200780c */ /* 0x000fc80003f25270 */
[----:B------:R-:W-:Y:S02]  /*b0b0*/  SEL R3, RZ, 0x1, P1 ;  /* 0x00000001ff037807 */ /* 0x000fe40000800000 */
[----:B0-----:R-:W-:Y:S02]  /*b0c0*/  SEL R7, R2, RZ, P1 ;  /* 0x000000ff02077207 */ /* 0x001fe40000800000 */
[----:B------:R-:W-:-:S03]  /*b0d0*/  LOP3.LUT R8, R8, R3, RZ, 0x3c, !PT ;  /* 0x0000000308087212 */ /* 0x000fc600078e3cff */
[----:B------:R-:W-:Y:S01]  /*b0e0*/  IMAD R9, R7, 0x8, R0 ;  /* 0x0000000807097824 */ /* 0x000fe200078e0200 */
[----:B------:R-:W-:Y:S01]  /*b0f0*/  SHF.L.U32 R4, R8, 0x1f, RZ ;  /* 0x0000001f08047819 */ /* 0x000fe200000006ff */
[----:B-1----:R-:W-:Y:S06]  /*b100*/  @!P0 BRA `(.L_x_226) ;  /* 0x0000000c00dc8947 */ /* 0x002fec0003800000 */
.L_x_259:
[----:B------:R-:W1:Y:S01]  /*b110*/  SYNCS.PHASECHK.TRANS64.TRYWAIT P0, [R9+URZ], R4 ;  /* 0x00000004090075a7 */ /* 0x000e62000800017f */
[----:B------:R-:W-:-:S05]  /*b120*/  VIADD R2, R7, 0x1 ;  /* 0x0000000107027836 */ /* 0x000fca0000000000 */
[----:B------:R-:W-:-:S04]  /*b130*/  ISETP.NE.AND P1, PT, R2, 0x1a, PT ;  /* 0x0000001a0200780c */ /* 0x000fc80003f25270 */
[----:B------:R-:W-:Y:S02]  /*b140*/  SEL R3, RZ, 0x1, P1 ;  /* 0x00000001ff037807 */ /* 0x000fe40000800000 */
[----:B------:R-:W-:Y:S02]  /*b150*/  SEL R7, R2, RZ, P1 ;  /* 0x000000ff02077207 */ /* 0x000fe40000800000 */
[----:B------:R-:W-:-:S03]  /*b160*/  LOP3.LUT R8, R8, R3, RZ, 0x3c, !PT ;  /* 0x0000000308087212 */ /* 0x000fc600078e3cff */
[----:B0-----:R-:W-:Y:S01]  /*b170*/  IMAD R6, R7, 0x8, R0 ;  /* 0x0000000807067824 */ /* 0x001fe200078e0200 */
[----:B------:R-:W-:Y:S01]  /*b180*/  SHF.L.U32 R5, R8, 0x1f, RZ ;  /* 0x0000001f08057819 */ /* 0x000fe200000006ff */
[----:B-1----:R-:W-:Y:S06]  /*b190*/  @!P0 BRA `(.L_x_227) ;  /* 0x0000000c00cc8947 */ /* 0x002fec0003800000 */
.L_x_260:
        /* <DEDUP_REMOVED lines=9> */
.L_x_261:
        /* <DEDUP_REMOVED lines=9> */
.L_x_262:
        /* <DEDUP_REMOVED lines=9> */
.L_x_263:
        /* <DEDUP_REMOVED lines=9> */
.L_x_264:
        /* <DEDUP_REMOVED lines=9> */
.L_x_265:
        /* <DEDUP_REMOVED lines=9> */
.L_x_266:
        /* <DEDUP_REMOVED lines=9> */
.L_x_267:
        /* <DEDUP_REMOVED lines=9> */
.L_x_268:
        /* <DEDUP_REMOVED lines=9> */
.L_x_269:
        /* <DEDUP_REMOVED lines=9> */
.L_x_270:
        /* <DEDUP_REMOVED lines=9> */
.L_x_271:
        /* <DEDUP_REMOVED lines=9> */
.L_x_272:
        /* <DEDUP_REMOVED lines=9> */
.L_x_273:
        /* <DEDUP_REMOVED lines=9> */
.L_x_274:
        /* <DEDUP_REMOVED lines=9> */
.L_x_275:
        /* <DEDUP_REMOVED lines=9> */
.L_x_276:
        /* <DEDUP_REMOVED lines=9> */
.L_x_277:
        /* <DEDUP_REMOVED lines=9> */
.L_x_278:
        /* <DEDUP_REMOVED lines=9> */
.L_x_279:
        /* <DEDUP_REMOVED lines=9> */
.L_x_280:
[----:B------:R-:W1:Y:S01]  /*bce0*/  SYNCS.PHASECHK.TRANS64.TRYWAIT P0, [R6+URZ], R5 ;  /* 0x00000005060075a7 */ /* 0x000e62000800017f */
[----:B------:R-:W-:-:S05]  /*bcf0*/  VIADD R2, R7, 0x1 ;  /* 0x0000000107027836 */ /* 0x000fca0000000000 */
[----:B------:R-:W-:-:S04]  /*bd00*/  ISETP.NE.AND P1, PT, R2, 0x1a, PT ;  /* 0x0000001a0200780c */ /* 0x000fc80003f25270 */
[----:B0-----:R-:W-:Y:S02]  /*bd10*/  SEL R4, RZ, 0x1, P1 ;  /* 0x00000001ff047807 */ /* 0x001fe40000800000 */
[----:B------:R-:W-:Y:S02]  /*bd20*/  SEL R3, R2, RZ, P1 ;  /* 0x000000ff02037207 */ /* 0x000fe40000800000 */
[----:B------:R-:W-:Y:S01]  /*bd30*/  LOP3.LUT R4, R11, R4, RZ, 0x3c, !PT ;  /* 0x000000040b047212 */ /* 0x000fe200078e3cff */
[----:B-1----:R-:W-:Y:S06]  /*bd40*/  @!P0 BRA `(.L_x_248) ;  /* 0x0000000800848947 */ /* 0x002fec0003800000 */
.L_x_281:
[----:B------:R-:W-:Y:S01]  /*bd50*/  IMAD R3, R3, 0x8, R0 ;  /* 0x0000000803037824 */ /* 0x000fe200078e0200 */
[----:B------:R-:W-:-:S07]  /*bd60*/  SHF.L.U32 R0, R4, 0x1f, RZ ;  /* 0x0000001f04007819 */ /* 0x000fce00000006ff */
.L_x_249:
[----:B-1----:R1:W2:Y:S02]  /*bd70*/  SYNCS.PHASECHK.TRANS64.TRYWAIT P0, [R3+URZ], R0 ;  /* 0x00000000030075a7 */ /* 0x0022a4000800017f */
[----:B--2---:R-:W-:Y:S05]  /*bd80*/  @!P0 NANOSLEEP.SYNCS 0x989680 ;  /* 0x009896800000895d */ /* 0x004fea0003900000 */
[----:B------:R-:W2:Y:S02]  /*bd90*/  @!P0 SYNCS.PHASECHK.TRANS64 P0, [R3+URZ], R0 ;  /* 0x00000000030085a7 */ /* 0x000ea4000800007f */
[----:B--2---:R-:W-:Y:S05]  /*bda0*/  @!P0 BRA `(.L_x_249) ;  /* 0xfffffffc00f08947 */ /* 0x004fea000383ffff */
.L_x_222:
[----:B------:R-:W-:Y:S05]  /*bdb0*/  BSYNC B0 ;  /* 0x0000000000007941 */ /* 0x000fea0003800000 */
.L_x_221:
[----:B------:R-:W-:Y:S05]  /*bdc0*/  EXIT ;  /* 0x000000000000794d */ /* 0x000fea0003800000 */
.L_x_22:
[----:B-1----:R-:W-:-:S04]  /*bdd0*/  IMAD.U32 R14, RZ, RZ, UR7 ;  /* 0x00000007ff0e7e24 */ /* 0x002fc8000f8e00ff */
[----:B------:R1:W4:Y:S03]  /*bde0*/  SYNCS.PHASECHK.TRANS64.TRYWAIT P0, [R14+URZ], R13 ;  /* 0x0000000d0e0075a7 */ /* 0x000326000800017f */
[----:B----4-:R-:W-:Y:S05]  /*bdf0*/  @!P0 NANOSLEEP.SYNCS 0x989680 ;  /* 0x009896800000895d */ /* 0x010fea0003900000 */
[----:B------:R-:W4:Y:S02]  /*be00*/  @!P0 SYNCS.PHASECHK.TRANS64 P0, [R14+URZ], R13 ;  /* 0x0000000d0e0085a7 */ /* 0x000f24000800007f */
[----:B----4-:R-:W-:Y:S05]  /*be10*/  @!P0 BRA `(.L_x_22) ;  /* 0xfffffffc00ec8947 */ /* 0x010fea000383ffff */
[----:B------:R-:W-:Y:S05]  /*be20*/  BRA `(.L_x_21) ;  /* 0xffffff5c00747947 */ /* 0x000fea000383ffff */
.L_x_28:
[----:B-1----:R-:W-:-:S04]  /*be30*/  IMAD.U32 R176, RZ, RZ, UR12 ;  /* 0x0000000cffb07e24 */ /* 0x002fc8000f8e00ff */
[----:B------:R1:W4:Y:S03]  /*be40*/  SYNCS.PHASECHK.TRANS64.TRYWAIT P0, [R176+URZ], R175 ;  /* 0x000000afb00075a7 */ /* 0x000326000800017f */
[----:B----4-:R-:W-:Y:S05]  /*be50*/  @!P0 NANOSLEEP.SYNCS 0x989680 ;  /* 0x009896800000895d */ /* 0x010fea0003900000 */
[----:B------:R-:W4:Y:S02]  /*be60*/  @!P0 SYNCS.PHASECHK.TRANS64 P0, [R176+URZ], R175 ;  /* 0x000000afb00085a7 */ /* 0x000f24000800007f */
[----:B----4-:R-:W-:Y:S05]  /*be70*/  @!P0 BRA `(.L_x_28) ;  /* 0xfffffffc00ec8947 */ /* 0x010fea000383ffff */
[----:B------:R-:W-:Y:S05]  /*be80*/  BRA `(.L_x_27) ;  /* 0xffffff68008c7947 */ /* 0x000fea000383ffff */
.L_x_209:
[----:B------:R-:W-:Y:S01]  /*be90*/  BSSY B1, `(.L_x_250) ;  /* 0x0000006000017945 */ /* 0x000fe20003800000 */
[----:B------:R-:W-:-:S07]  /*bea0*/  IMAD.MOV.U32 R7, RZ, RZ, -0x1 ;  /* 0xffffffffff077424 */ /* 0x000fce00078e00ff */
[----:B------:R-:W-:Y:S05]  /*beb0*/  WARPSYNC.COLLECTIVE R7, `(.L_x_251) ;  /* 0x00000000070c7348 */ /* 0x000fea0003c00000 */
[----:B------:R-:W-:Y:S02]  /*bec0*/  ELECT P0, UR62, PT ;  /* 0x00000000003e782f */ /* 0x000fe40003800000 */
[----:B------:R-:W-:Y:S01]  /*bed0*/  MOV R7, UR62 ;  /* 0x0000003e00077c02 */ /* 0x000fe20008000f00 */
[----:B------:R-:W-:Y:S10]  /*bee0*/  ENDCOLLECTIVE ;  /* 0x000000000000791b */ /* 0x000ff40003800000 */
.L_x_251:
[----:B------:R-:W-:Y:S05]  /*bef0*/  BSYNC B1 ;  /* 0x0000000000017941 */ /* 0x000fea0003800000 */
.L_x_250:
[----:B------:R-:W-:Y:S05]  /*bf00*/  BRA `(.L_x_252) ;  /* 0xffffffe400287947 */ /* 0x000fea000383ffff */
.L_x_212:
[----:B-1----:R1:W2:Y:S02]  /*bf10*/  SYNCS.PHASECHK.TRANS64.TRYWAIT P0, [R20+URZ+0xd0], R9 ;  /* 0x0000d009140075a7 */ /* 0x0022a4000800017f */
[----:B--2---:R-:W-:Y:S05]  /*bf20*/  @!P0 NANOSLEEP.SYNCS 0x989680 ;  /* 0x009896800000895d */ /* 0x004fea0003900000 */
[----:B------:R-:W2:Y:S02]  /*bf30*/  @!P0 SYNCS.PHASECHK.TRANS64 P0, [R20+URZ+0xd0], R9 ;  /* 0x0000d009140085a7 */ /* 0x000ea4000800007f */
[----:B--2---:R-:W-:Y:S05]  /*bf40*/  @!P0 BRA `(.L_x_212) ;  /* 0xfffffffc00f08947 */ /* 0x004fea000383ffff */
[----:B------:R-:W-:Y:S05]  /*bf50*/  BRA `(.L_x_253) ;  /* 0xffffffe400647947 */ /* 0x000fea000383ffff */
.L_x_220:
[----:B------:R-:W-:Y:S01]  /*bf60*/  BSSY B0, `(.L_x_254) ;  /* 0x0000006000007945 */ /* 0x000fe20003800000 */
[----:B------:R-:W-:-:S07]  /*bf70*/  IMAD.MOV.U32 R7, RZ, RZ, -0x1 ;  /* 0xffffffffff077424 */ /* 0x000fce00078e00ff */
[----:B------:R-:W-:Y:S05]  /*bf80*/  WARPSYNC.COLLECTIVE R7, `(.L_x_255) ;  /* 0x00000000070c7348 */ /* 0x000fea0003c00000 */
[----:B------:R-:W-:Y:S02]  /*bf90*/  ELECT P0, UR62, PT ;  /* 0x00000000003e782f */ /* 0x000fe40003800000 */
[----:B------:R-:W-:Y:S01]  /*bfa0*/  MOV R7, UR62 ;  /* 0x0000003e00077c02 */ /* 0x000fe20008000f00 */
[----:B------:R-:W-:Y:S10]  /*bfb0*/  ENDCOLLECTIVE ;  /* 0x000000000000791b */ /* 0x000ff40003800000 */
.L_x_255:
[----:B------:R-:W-:Y:S05]  /*bfc0*/  BSYNC B0 ;  /* 0x0000000000007941 */ /* 0x000fea0003800000 */
.L_x_254:
[----:B------:R-:W-:Y:S05]  /*bfd0*/  BRA `(.L_x_256) ;  /* 0xffffffec00b07947 */ /* 0x000fea000383ffff */
.L_x_224:
[----:B0-----:R0:W1:Y:S02]  /*bfe0*/  SYNCS.PHASECHK.TRANS64.TRYWAIT P0, [R6+URZ], R3 ;  /* 0x00000003060075a7 */ /* 0x001064000800017f */
[----:B-1----:R-:W-:Y:S05]  /*bff0*/  @!P0 NANOSLEEP.SYNCS 0x989680 ;  /* 0x009896800000895d */ /* 0x002fea0003900000 */
[----:B------:R-:W1:Y:S02]  /*c000*/  @!P0 SYNCS.PHASECHK.TRANS64 P0, [R6+URZ], R3 ;  /* 0x00000003060085a7 */ /* 0x000e64000800007f */
[----:B-1----:R-:W-:Y:S05]  /*c010*/  @!P0 BRA `(.L_x_224) ;  /* 0xfffffffc00f08947 */ /* 0x002fea000383ffff */
[----:B------:R-:W-:Y:S05]  /*c020*/  BRA `(.L_x_257) ;  /* 0xffffffec00f07947 */ /* 0x000fea000383ffff */
.L_x_225:
[----:B0-----:R0:W1:Y:S02]  /*c030*/  SYNCS.PHASECHK.TRANS64.TRYWAIT P0, [R7+URZ], R4 ;  /* 0x00000004070075a7 */ /* 0x001064000800017f */
[----:B-1----:R-:W-:Y:S05]  /*c040*/  @!P0 NANOSLEEP.SYNCS 0x989680 ;  /* 0x009896800000895d */ /* 0x002fea0003900000 */
[----:B------:R-:W1:Y:S02]  /*c050*/  @!P0 SYNCS.PHASECHK.TRANS64 P0, [R7+URZ], R4 ;  /* 0x00000004070085a7 */ /* 0x000e64000800007f */
[----:B-1----:R-:W-:Y:S05]  /*c060*/  @!P0 BRA `(.L_x_225) ;  /* 0xfffffffc00f08947 */ /* 0x002fea000383ffff */
[----:B------:R-:W-:Y:S05]  /*c070*/  BRA `(.L_x_258) ;  /* 0xfffffff000007947 */ /* 0x000fea000383ffff */
.L_x_226:
[----:B0-----:R0:W1:Y:S02]  /*c080*/  SYNCS.PHASECHK.TRANS64.TRYWAIT P0, [R6+URZ], R5 ;  /* 0x00000005060075a7 */ /* 0x001064000800017f */
[----:B-1----:R-:W-:Y:S05]  /*c090*/  @!P0 NANOSLEEP.SYNCS 0x989680 ;  /* 0x009896800000895d */ /* 0x002fea0003900000 */
[----:B------:R-:W1:Y:S02]  /*c0a0*/  @!P0 SYNCS.PHASECHK.TRANS64 P0, [R6+URZ], R5 ;  /* 0x00000005060085a7 */ /* 0x000e64000800007f */
[----:B-1----:R-:W-:Y:S05]  /*c0b0*/  @!P0 BRA `(.L_x_226) ;  /* 0xfffffffc00f08947 */ /* 0x002fea000383ffff */
[----:B------:R-:W-:Y:S05]  /*c0c0*/  BRA `(.L_x_259) ;  /* 0xfffffff000107947 */ /* 0x000fea000383ffff */
.L_x_227:
[----:B0-----:R0:W1:Y:S02]  /*c0d0*/  SYNCS.PHASECHK.TRANS64.TRYWAIT P0, [R9+URZ], R4 ;  /* 0x00000004090075a7 */ /* 0x001064000800017f */
[----:B-1----:R-:W-:Y:S05]  /*c0e0*/  @!P0 NANOSLEEP.SYNCS 0x989680 ;  /* 0x009896800000895d */ /* 0x002fea0003900000 */
[----:B------:R-:W1:Y:S02]  /*c0f0*/  @!P0 SYNCS.PHASECHK.TRANS64 P0, [R9+URZ], R4 ;  /* 0x00000004090085a7 */ /* 0x000e64000800007f */
[----:B-1----:R-:W-:Y:S05]  /*c100*/  @!P0 BRA `(.L_x_227) ;  /* 0xfffffffc00f08947 */ /* 0x002fea000383ffff */
[----:B------:R-:W-:Y:S05]  /*c110*/  BRA `(.L_x_260) ;  /* 0xfffffff000207947 */ /* 0x000fea000383ffff */
.L_x_228:
[----:B0-----:R0:W1:Y:S02]  /*c120*/  SYNCS.PHASECHK.TRANS64.TRYWAIT P0, [R6+URZ], R5 ;  /* 0x00000005060075a7 */ /* 0x001064000800017f */
[----:B-1----:R-:W-:Y:S05]  /*c130*/  @!P0 NANOSLEEP.SYNCS 0x989680 ;  /* 0x009896800000895d */ /* 0x002fea0003900000 */
[----:B------:R-:W1:Y:S02]  /*c140*/  @!P0 SYNCS.PHASECHK.TRANS64 P0, [R6+URZ], R5 ;  /* 0x00000005060085a7 */ /* 0x000e64000800007f */
[----:B-1----:R-:W-:Y:S05]  /*c150*/  @!P0 BRA `(.L_x_228) ;  /* 0xfffffffc00f08947 */ /* 0x002fea000383ffff */
[----:B------:R-:W-:Y:S05]  /*c160*/  BRA `(.L_x_261) ;  /* 0xfffffff000307947 */ /* 0x000fea000383ffff */
.L_x_229:
[----:B0-----:R0:W1:Y:S02]  /*c170*/  SYNCS.PHASECHK.TRANS64.TRYWAIT P0, [R9+URZ], R4 ;  /* 0x00000004090075a7 */ /* 0x001064000800017f */
[----:B-1----:R-:W-:Y:S05]  /*c180*/  @!P0 NANOSLEEP.SYNCS 0x989680 ;  /* 0x009896800000895d */ /* 0x002fea0003900000 */
[----:B------:R-:W1:Y:S02]  /*c190*/  @!P0 SYNCS.PHASECHK.TRANS64 P0, [R9+URZ], R4 ;  /* 0x00000004090085a7 */ /* 0x000e64000800007f */
[----:B-1----:R-:W-:Y:S05]  /*c1a0*/  @!P0 BRA `(.L_x_229) ;  /* 0xfffffffc00f08947 */ /* 0x002fea000383ffff */
[----:B------:R-:W-:Y:S05]  /*c1b0*/  BRA `(.L_x_262) ;  /* 0xfffffff000407947 */ /* 0x000fea000383ffff */
.L_x_230:
[----:B0-----:R0:W1:Y:S02]  /*c1c0*/  SYNCS.PHASECHK.TRANS64.TRYWAIT P0, [R6+URZ], R5 ;  /* 0x00000005060075a7 */ /* 0x001064000800017f */
[----:B-1----:R-:W-:Y:S05]  /*c1d0*/  @!P0 NANOSLEEP.SYNCS 0x989680 ;  /* 0x009896800000895d */ /* 0x002fea0003900000 */
[----:B------:R-:W1:Y:S02]  /*c1e0*/  @!P0 SYNCS.PHASECHK.TRANS64 P0, [R6+URZ], R5 ;  /* 0x00000005060085a7 */ /* 0x000e64000800007f */
[----:B-1----:R-:W-:Y:S05]  /*c1f0*/  @!P0 BRA `(.L_x_230) ;  /* 0xfffffffc00f08947 */ /* 0x002fea000383ffff */
[----:B------:R-:W-:Y:S05]  /*c200*/  BRA `(.L_x_263) ;  /* 0xfffffff000507947 */ /* 0x000fea000383ffff */
.L_x_231:
[----:B0-----:R0:W1:Y:S02]  /*c210*/  SYNCS.PHASECHK.TRANS64.TRYWAIT P0, [R9+URZ], R4 ;  /* 0x00000004090075a7 */ /* 0x001064000800017f */
[----:B-1----:R-:W-:Y:S05]  /*c220*/  @!P0 NANOSLEEP.SYNCS 0x989680 ;  /* 0x009896800000895d */ /* 0x002fea0003900000 */
[----:B------:R-:W1:Y:S02]  /*c230*/  @!P0 SYNCS.PHASECHK.TRANS64 P0, [R9+URZ], R4 ;  /* 0x00000004090085a7 */ /* 0x000e64000800007f */
[----:B-1----:R-:W-:Y:S05]  /*c240*/  @!P0 BRA `(.L_x_231) ;  /* 0xfffffffc00f08947 */ /* 0x002fea000383ffff */
[----:B------:R-:W-:Y:S05]  /*c250*/  BRA `(.L_x_264) ;  /* 0xfffffff000607947 */ /* 0x000fea000383ffff */
.L_x_232:
[----:B0-----:R0:W1:Y:S02]  /*c260*/  SYNCS.PHASECHK.TRANS64.TRYWAIT P0, [R6+URZ], R5 ;  /* 0x00000005060075a7 */ /* 0x001064000800017f */
[----:B-1----:R-:W-:Y:S05]  /*c270*/  @!P0 NANOSLEEP.SYNCS 0x989680 ;  /* 0x009896800000895d */ /* 0x002fea0003900000 */
[----:B------:R-:W1:Y:S02]  /*c280*/  @!P0 SYNCS.PHASECHK.TRANS64 P0, [R6+URZ], R5 ;  /* 0x00000005060085a7 */ /* 0x000e64000800007f */
[----:B-1----:R-:W-:Y:S05]  /*c290*/  @!P0 BRA `(.L_x_232) ;  /* 0xfffffffc00f08947 */ /* 0x002fea000383ffff */
[----:B------:R-:W-:Y:S05]  /*c2a0*/  BRA `(.L_x_265) ;  /* 0xfffffff000707947 */ /* 0x000fea000383ffff */
.L_x_233:
[----:B0-----:R0:W1:Y:S02]  /*c2b0*/  SYNCS.PHASECHK.TRANS64.TRYWAIT P0, [R9+URZ], R4 ;  /* 0x00000004090075a7 */ /* 0x001064000800017f */
[----:B-1----:R-:W-:Y:S05]  /*c2c0*/  @!P0 NANOSLEEP.SYNCS 0x989680 ;  /* 0x009896800000895d */ /* 0x002fea0003900000 */
[----:B------:R-:W1:Y:S02]  /*c2d0*/  @!P0 SYNCS.PHASECHK.TRANS64 P0, [R9+URZ], R4 ;  /* 0x00000004090085a7 */ /* 0x000e64000800007f */
[----:B-1----:R-:W-:Y:S05]  /*c2e0*/  @!P0 BRA `(.L_x_233) ;  /* 0xfffffffc00f08947 */ /* 0x002fea000383ffff */
[----:B------:R-:W-:Y:S05]  /*c2f0*/  BRA `(.L_x_266) ;  /* 0xfffffff000807947 */ /* 0x000fea000383ffff */
.L_x_234:
[----:B0-----:R0:W1:Y:S02]  /*c300*/  SYNCS.PHASECHK.TRANS64.TRYWAIT P0, [R6+URZ], R5 ;  /* 0x00000005060075a7 */ /* 0x001064000800017f */
[----:B-1----:R-:W-:Y:S05]  /*c310*/  @!P0 NANOSLEEP.SYNCS 0x989680 ;  /* 0x009896800000895d */ /* 0x002fea0003900000 */
[----:B------:R-:W1:Y:S02]  /*c320*/  @!P0 SYNCS.PHASECHK.TRANS64 P0, [R6+URZ], R5 ;  /* 0x00000005060085a7 */ /* 0x000e64000800007f */
[----:B-1----:R-:W-:Y:S05]  /*c330*/  @!P0 BRA `(.L_x_234) ;  /* 0xfffffffc00f08947 */ /* 0x002fea000383ffff */
[----:B------:R-:W-:Y:S05]  /*c340*/  BRA `(.L_x_267) ;  /* 0xfffffff000907947 */ /* 0x000fea000383ffff */
.L_x_235:
[----:B0-----:R0:W1:Y:S02]  /*c350*/  SYNCS.PHASECHK.TRANS64.TRYWAIT P0, [R9+URZ], R4 ;  /* 0x00000004090075a7 */ /* 0x001064000800017f */
[----:B-1----:R-:W-:Y:S05]  /*c360*/  @!P0 NANOSLEEP.SYNCS 0x989680 ;  /* 0x009896800000895d */ /* 0x002fea0003900000 */
[----:B------:R-:W1:Y:S02]  /*c370*/  @!P0 SYNCS.PHASECHK.TRANS64 P0, [R9+URZ], R4 ;  /* 0x00000004090085a7 */ /* 0x000e64000800007f */
[----:B-1----:R-:W-:Y:S05]  /*c380*/  @!P0 BRA `(.L_x_235) ;  /* 0xfffffffc00f08947 */ /* 0x002fea000383ffff */
[----:B------:R-:W-:Y:S05]  /*c390*/  BRA `(.L_x_268) ;  /* 0xfffffff000a07947 */ /* 0x000fea000383ffff */
.L_x_236:
[----:B0-----:R0:W1:Y:S02]  /*c3a0*/  SYNCS.PHASECHK.TRANS64.TRYWAIT P0, [R6+URZ], R5 ;  /* 0x00000005060075a7 */ /* 0x001064000800017f */
[----:B-1----:R-:W-:Y:S05]  /*c3b0*/  @!P0 NANOSLEEP.SYNCS 0x989680 ;  /* 0x009896800000895d */ /* 0x002fea0003900000 */
[----:B------:R-:W1:Y:S02]  /*c3c0*/  @!P0 SYNCS.PHASECHK.TRANS64 P0, [R6+URZ], R5 ;  /* 0x00000005060085a7 */ /* 0x000e64000800007f */
[----:B-1----:R-:W-:Y:S05]  /*c3d0*/  @!P0 BRA `(.L_x_236) ;  /* 0xfffffffc00f08947 */ /* 0x002fea000383ffff */
[----:B------:R-:W-:Y:S05]  /*c3e0*/  BRA `(.L_x_269) ;  /* 0xfffffff000b07947 */ /* 0x000fea000383ffff */
.L_x_237:
[----:B0-----:R0:W1:Y:S02]  /*c3f0*/  SYNCS.PHASECHK.TRANS64.TRYWAIT P0, [R9+URZ], R4 ;  /* 0x00000004090075a7 */ /* 0x001064000800017f */
[----:B-1----:R-:W-:Y:S05]  /*c400*/  @!P0 NANOSLEEP.SYNCS 0x989680 ;  /* 0x009896800000895d */ /* 0x002fea0003900000 */
[----:B------:R-:W1:Y:S02]  /*c410*/  @!P0 SYNCS.PHASECHK.TRANS64 P0, [R9+URZ], R4 ;  /* 0x00000004090085a7 */ /* 0x000e64000800007f */
[----:B-1----:R-:W-:Y:S05]  /*c420*/  @!P0 BRA `(.L_x_237) ;  /* 0xfffffffc00f08947 */ /* 0x002fea000383ffff */
[----:B------:R-:W-:Y:S05]  /*c430*/  BRA `(.L_x_270) ;  /* 0xfffffff000c07947 */ /* 0x000fea000383ffff */
.L_x_238:
[----:B0-----:R0:W1:Y:S02]  /*c440*/  SYNCS.PHASECHK.TRANS64.TRYWAIT P0, [R6+URZ], R5 ;  /* 0x00000005060075a7 */ /* 0x001064000800017f */
[----:B-1----:R-:W-:Y:S05]  /*c450*/  @!P0 NANOSLEEP.SYNCS 0x989680 ;  /* 0x009896800000895d */ /* 0x002fea0003900000 */
[----:B------:R-:W1:Y:S02]  /*c460*/  @!P0 SYNCS.PHASECHK.TRANS64 P0, [R6+URZ], R5 ;  /* 0x00000005060085a7 */ /* 0x000e64000800007f */
[----:B-1----:R-:W-:Y:S05]  /*c470*/  @!P0 BRA `(.L_x_238) ;  /* 0xfffffffc00f08947 */ /* 0x002fea000383ffff */
[----:B------:R-:W-:Y:S05]  /*c480*/  BRA `(.L_x_271) ;  /* 0xfffffff000d07947 */ /* 0x000fea000383ffff */
.L_x_239:
[----:B0-----:R0:W1:Y:S02]  /*c490*/  SYNCS.PHASECHK.TRANS64.TRYWAIT P0, [R9+URZ], R4 ;  /* 0x00000004090075a7 */ /* 0x001064000800017f */
[----:B-1----:R-:W-:Y:S05]  /*c4a0*/  @!P0 NANOSLEEP.SYNCS 0x989680 ;  /* 0x009896800000895d */ /* 0x002fea0003900000 */
[----:B------:R-:W1:Y:S02]  /*c4b0*/  @!P0 SYNCS.PHASECHK.TRANS64 P0, [R9+URZ], R4 ;  /* 0x00000004090085a7 */ /* 0x000e64000800007f */
[----:B-1----:R-:W-:Y:S05]  /*c4c0*/  @!P0 BRA `(.L_x_239) ;  /* 0xfffffffc00f08947 */ /* 0x002fea000383ffff */
[----:B------:R-:W-:Y:S05]  /*c4d0*/  BRA `(.L_x_272) ;  /* 0xfffffff000e07947 */ /* 0x000fea000383ffff */
.L_x_240:
[----:B0-----:R0:W1:Y:S02]  /*c4e0*/  SYNCS.PHASECHK.TRANS64.TRYWAIT P0, [R6+URZ], R5 ;  /* 0x00000005060075a7 */ /* 0x001064000800017f */
[----:B-1----:R-:W-:Y:S05]  /*c4f0*/  @!P0 NANOSLEEP.SYNCS 0x989680 ;  /* 0x009896800000895d */ /* 0x002fea0003900000 */
[----:B------:R-:W1:Y:S02]  /*c500*/  @!P0 SYNCS.PHASECHK.TRANS64 P0, [R6+URZ], R5 ;  /* 0x00000005060085a7 */ /* 0x000e64000800007f */
[----:B-1----:R-:W-:Y:S05]  /*c510*/  @!P0 BRA `(.L_x_240) ;  /* 0xfffffffc00f08947 */ /* 0x002fea000383ffff */
[----:B------:R-:W-:Y:S05]  /*c520*/  BRA `(.L_x_273) ;  /* 0xfffffff000f07947 */ /* 0x000fea000383ffff */
.L_x_241:
[----:B0-----:R0:W1:Y:S02]  /*c530*/  SYNCS.PHASECHK.TRANS64.TRYWAIT P0, [R9+URZ], R4 ;  /* 0x00000004090075a7 */ /* 0x001064000800017f */
[----:B-1----:R-:W-:Y:S05]  /*c540*/  @!P0 NANOSLEEP.SYNCS 0x989680 ;  /* 0x009896800000895d */ /* 0x002fea0003900000 */
[----:B------:R-:W1:Y:S02]  /*c550*/  @!P0 SYNCS.PHASECHK.TRANS64 P0, [R9+URZ], R4 ;  /* 0x00000004090085a7 */ /* 0x000e64000800007f */
[----:B-1----:R-:W-:Y:S05]  /*c560*/  @!P0 BRA `(.L_x_241) ;  /* 0xfffffffc00f08947 */ /* 0x002fea000383ffff */
[----:B------:R-:W-:Y:S05]  /*c570*/  BRA `(.L_x_274) ;  /* 0xfffffff400007947 */ /* 0x000fea000383ffff */
.L_x_242:
[----:B0-----:R0:W1:Y:S02]  /*c580*/  SYNCS.PHASECHK.TRANS64.TRYWAIT P0, [R6+URZ], R5 ;  /* 0x00000005060075a7 */ /* 0x001064000800017f */
[----:B-1----:R-:W-:Y:S05]  /*c590*/  @!P0 NANOSLEEP.SYNCS 0x989680 ;  /* 0x009896800000895d */ /* 0x002fea0003900000 */
[----:B------:R-:W1:Y:S02]  /*c5a0*/  @!P0 SYNCS.PHASECHK.TRANS64 P0, [R6+URZ], R5 ;  /* 0x00000005060085a7 */ /* 0x000e64000800007f */
[----:B-1----:R-:W-:Y:S05]  /*c5b0*/  @!P0 BRA `(.L_x_242) ;  /* 0xfffffffc00f08947 */ /* 0x002fea000383ffff */
[----:B------:R-:W-:Y:S05]  /*c5c0*/  BRA `(.L_x_275) ;  /* 0xfffffff400107947 */ /* 0x000fea000383ffff */
.L_x_243:
[----:B0-----:R0:W1:Y:S02]  /*c5d0*/  SYNCS.PHASECHK.TRANS64.TRYWAIT P0, [R9+URZ], R4 ;  /* 0x00000004090075a7 */ /* 0x001064000800017f */
[----:B-1----:R-:W-:Y:S05]  /*c5e0*/  @!P0 NANOSLEEP.SYNCS 0x989680 ;  /* 0x009896800000895d */ /* 0x002fea0003900000 */
[----:B------:R-:W1:Y:S02]  /*c5f0*/  @!P0 SYNCS.PHASECHK.TRANS64 P0, [R9+URZ], R4 ;  /* 0x00000004090085a7 */ /* 0x000e64000800007f */
[----:B-1----:R-:W-:Y:S05]  /*c600*/  @!P0 BRA `(.L_x_243) ;  /* 0xfffffffc00f08947 */ /* 0x002fea000383ffff */
[----:B------:R-:W-:Y:S05]  /*c610*/  BRA `(.L_x_276) ;  /* 0xfffffff400207947 */ /* 0x000fea000383ffff */
.L_x_244:
[----:B0-----:R0:W1:Y:S02]  /*c620*/  SYNCS.PHASECHK.TRANS64.TRYWAIT P0, [R6+URZ], R5 ;  /* 0x00000005060075a7 */ /* 0x001064000800017f */
[----:B-1----:R-:W-:Y:S05]  /*c630*/  @!P0 NANOSLEEP.SYNCS 0x989680 ;  /* 0x009896800000895d */ /* 0x002fea0003900000 */
[----:B------:R-:W1:Y:S02]  /*c640*/  @!P0 SYNCS.PHASECHK.TRANS64 P0, [R6+URZ], R5 ;  /* 0x00000005060085a7 */ /* 0x000e64000800007f */
[----:B-1----:R-:W-:Y:S05]  /*c650*/  @!P0 BRA `(.L_x_244) ;  /* 0xfffffffc00f08947 */ /* 0x002fea000383ffff */
[----:B------:R-:W-:Y:S05]  /*c660*/  BRA `(.L_x_277) ;  /* 0xfffffff400307947 */ /* 0x000fea000383ffff */
.L_x_245:
[----:B0-----:R0:W1:Y:S02]  /*c670*/  SYNCS.PHASECHK.TRANS64.TRYWAIT P0, [R9+URZ], R4 ;  /* 0x00000004090075a7 */ /* 0x001064000800017f */
[----:B-1----:R-:W-:Y:S05]  /*c680*/  @!P0 NANOSLEEP.SYNCS 0x989680 ;  /* 0x009896800000895d */ /* 0x002fea0003900000 */
[----:B------:R-:W1:Y:S02]  /*c690*/  @!P0 SYNCS.PHASECHK.TRANS64 P0, [R9+URZ], R4 ;  /* 0x00000004090085a7 */ /* 0x000e64000800007f */
[----:B-1----:R-:W-:Y:S05]  /*c6a0*/  @!P0 BRA `(.L_x_245) ;  /* 0xfffffffc00f08947 */ /* 0x002fea000383ffff */
[----:B------:R-:W-:Y:S05]  /*c6b0*/  BRA `(.L_x_278) ;  /* 0xfffffff400407947 */ /* 0x000fea000383ffff */
.L_x_246:
[----:B0-----:R0:W1:Y:S02]  /*c6c0*/  SYNCS.PHASECHK.TRANS64.TRYWAIT P0, [R6+URZ], R5 ;  /* 0x00000005060075a7 */ /* 0x001064000800017f */
[----:B-1----:R-:W-:Y:S05]  /*c6d0*/  @!P0 NANOSLEEP.SYNCS 0x989680 ;  /* 0x009896800000895d */ /* 0x002fea0003900000 */
[----:B------:R-:W1:Y:S02]  /*c6e0*/  @!P0 SYNCS.PHASECHK.TRANS64 P0, [R6+URZ], R5 ;  /* 0x00000005060085a7 */ /* 0x000e64000800007f */
[----:B-1----:R-:W-:Y:S05]  /*c6f0*/  @!P0 BRA `(.L_x_246) ;  /* 0xfffffffc00f08947 */ /* 0x002fea000383ffff */
[----:B------:R-:W-:Y:S05]  /*c700*/  BRA `(.L_x_279) ;  /* 0xfffffff400507947 */ /* 0x000fea000383ffff */
.L_x_247:
[----:B0-----:R0:W1:Y:S02]  /*c710*/  SYNCS.PHASECHK.TRANS64.TRYWAIT P0, [R9+URZ], R4 ;  /* 0x00000004090075a7 */ /* 0x001064000800017f */
[----:B-1----:R-:W-:Y:S05]  /*c720*/  @!P0 NANOSLEEP.SYNCS 0x989680 ;  /* 0x009896800000895d */ /* 0x002fea0003900000 */
[----:B------:R-:W1:Y:S02]  /*c730*/  @!P0 SYNCS.PHASECHK.TRANS64 P0, [R9+URZ], R4 ;  /* 0x00000004090085a7 */ /* 0x000e64000800007f */
[----:B-1----:R-:W-:Y:S05]  /*c740*/  @!P0 BRA `(.L_x_247) ;  /* 0xfffffffc00f08947 */ /* 0x002fea000383ffff */
[----:B------:R-:W-:Y:S05]  /*c750*/  BRA `(.L_x_280) ;  /* 0xfffffff400607947 */ /* 0x000fea000383ffff */
.L_x_248:
[----:B0-----:R0:W1:Y:S02]  /*c760*/  SYNCS.PHASECHK.TRANS64.TRYWAIT P0, [R6+URZ], R5 ;  /* 0x00000005060075a7 */ /* 0x001064000800017f */
[----:B-1----:R-:W-:Y:S05]  /*c770*/  @!P0 NANOSLEEP.SYNCS 0x989680 ;  /* 0x009896800000895d */ /* 0x002fea0003900000 */
[----:B------:R-:W1:Y:S02]  /*c780*/  @!P0 SYNCS.PHASECHK.TRANS64 P0, [R6+URZ], R5 ;  /* 0x00000005060085a7 */ /* 0x000e64000800007f */
[----:B-1----:R-:W-:Y:S05]  /*c790*/  @!P0 BRA `(.L_x_248) ;  /* 0xfffffffc00f08947 */ /* 0x002fea000383ffff */
[----:B------:R-:W-:Y:S05]  /*c7a0*/  BRA `(.L_x_281) ;  /* 0xfffffff400687947 */ /* 0x000fea000383ffff */
.L_x_282:
[----:B------:R-:W-:-:S00]  /*c7b0*/  BRA `(.L_x_282) ;  /* 0xfffffffc00fc7947 */ /* 0x000fc0000383ffff */
[----:B------:R-:W-:-:S00]  /*c7c0*/  NOP ;  /* 0x0000000000007918 */ /* 0x000fc00000000000 */
        /* <DEDUP_REMOVED lines=11> */
.L_x_283:


//--------------------- .nv.shared._ZN7cutlass13device_kernelINS_4gemm6kernel13GemmUniversalIN4cute5tupleIJiiiiEEENS1_10collective13CollectiveMmaINS1_37MainloopSm90TmaGmmaWarpSpecializedFP8ILi26ENS5_IJNS4_1CILi2EEENSA_ILi1EEESC_EEENS1_35KernelTmaWarpSpecializedCooperativeEEENS5_IJNSA_ILi192EEENSA_ILi80EEENSA_ILi32EEEEEENS_12float_e4m3_tENS5_IJlSC_lEEESK_SL_NS4_8TiledMMAINS4_8MMA_AtomIJNS4_4SM904GMMA30MMA_64x16x32_F32E4M3E4M3_SS_TNILNSP_7ScaleInE1ELSR_1EEEEEENS4_6LayoutISD_NS5_IJSC_NSA_ILi0EEESV_EEEEENS5_IJNS4_10UnderscoreESY_SY_EEEEENS4_13SM90_TMA_LOADENS4_14ComposedLayoutINS4_7SwizzleILi1ELi4ELi3EEENS4_18smem_ptr_flag_bitsILi8EEENSU_INS5_IJNSA_ILi8EEESI_EEENS5_IJSI_SC_EEEEEEEvNS4_8identityENS4_23SM90_TMA_LOAD_MULTICASTES1B_vS1C_EENS_8epilogue10collective6detail29Sm90TmaWarpSpecializedAdapterINS1G_15DefaultEpilogueISK_SL_SL_NS1F_6thread17LinearCombinationISK_Li1EffLNS1K_9ScaleType4KindE0ELNS_15FloatRoundStyleE2ESK_EENS1_15EpilogueDefaultEEEEEvvEEEEvNT_6ParamsE --------------------------
	.section	.nv.shared._ZN7cutlass13device_kernelINS_4gemm6kernel13GemmUniversalIN4cute5tupleIJiiiiEEENS1_10collective13CollectiveMmaINS1_37MainloopSm90TmaGmmaWarpSpecializedFP8ILi26ENS5_IJNS4_1CILi2EEENSA_ILi1EEESC_EEENS1_35KernelTmaWarpSpecializedCooperativeEEENS5_IJNSA_ILi192EEENSA_ILi80EEENSA_ILi32EEEEEENS_12float_e4m3_tENS5_IJlSC_lEEESK_SL_NS4_8TiledMMAINS4_8MMA_AtomIJNS4_4SM904GMMA30MMA_64x16x32_F32E4M3E4M3_SS_TNILNSP_7ScaleInE1ELSR_1EEEEEENS4_6LayoutISD_NS5_IJSC_NSA_ILi0EEESV_EEEEENS5_IJNS4_10UnderscoreESY_SY_EEEEENS4_13SM90_TMA_LOADENS4_14ComposedLayoutINS4_7SwizzleILi1ELi4ELi3EEENS4_18smem_ptr_flag_bitsILi8EEENSU_INS5_IJNSA_ILi8EEESI_EEENS5_IJSI_SC_EEEEEEEvNS4_8identityENS4_23SM90_TMA_LOAD_MULTICASTES1B_vS1C_EENS_8epilogue10collective6detail29Sm90TmaWarpSpecializedAdapterINS1G_15DefaultEpilogueISK_SL_SL_NS1F_6thread17LinearCombinationISK_Li1EffLNS1K_9ScaleType4KindE0ELNS_15FloatRoundStyleE2ESK_EENS1_15EpilogueDefaultEEEEEvvEEEEvNT_6ParamsE,"aw",@nobits
	.sectionflags	@""
	.align	16
	.zero		1024


//--------------------- .nv.shared.reserved.0     --------------------------
	.section	.nv.shared.reserved.0,"aw",@nobits
	.weak		__nv_reservedSMEM_offset_0_alias
	.size		__nv_reservedSMEM_offset_0_alias, 0, 0
	.other		__nv_reservedSMEM_offset_0_alias,@"STO_CUDA_RESERVED_SHARED STV_DEFAULT"
__nv_reservedSMEM_offset_0_alias:
	.zero		0


//--------------------- .nv.global                --------------------------
	.section	.nv.global,"aw",@nobits
.nv.global:
	.type		_ZN39_INTERNAL_b0e01b6e_4_k_cu_ac60ab92_47264cute1_E,@object
	.size		_ZN39_INTERNAL_b0e01b6e_4_k_cu_ac60ab92_47264cute1_E,(_ZN39_INTERNAL_b0e01b6e_4_k_cu_ac60ab92_47264cuda3std3__45__cpo6cbeginE - _ZN39_INTERNAL_b0e01b6e_4_k_cu_ac60ab92_47264cute1_E)
_ZN39_INTERNAL_b0e01b6e_4_k_cu_ac60ab92_47264cute1_E:
	.zero		1
	.type		_ZN39_INTERNAL_b0e01b6e_4_k_cu_ac60ab92_47264cuda3std3__45__cpo6cbeginE,@object
	.size		_ZN39_INTERNAL_b0e01b6e_4_k_cu_ac60ab92_47264cuda3std3__45__cpo6cbeginE,(_ZN39_INTERNAL_b0e01b6e_4_k_cu_ac60ab92_47264cuda3std3__48in_placeE - _ZN39_INTERNAL_b0e01b6e_4_k_cu_ac60ab92_47264cuda3std3__45__cpo6cbeginE)
_ZN39_INTERNAL_b0e01b6e_4_k_cu_ac60ab92_47264cuda3std3__45__cpo6cbeginE:
	.zero		1
	.type		_ZN39_INTERNAL_b0e01b6e_4_k_cu_ac60ab92_47264cuda3std3__48in_placeE,@object
	.size		_ZN39_INTERNAL_b0e01b6e_4_k_cu_ac60ab92_47264cuda3std3__48in_placeE,(_ZN39_INTERNAL_b0e01b6e_4_k_cu_ac60ab92_47264cuda3std6ranges3__45__cpo9iter_moveE - _ZN39_INTERNAL_b0e01b6e_4_k_cu_ac60ab92_47264cuda3std3__48in_placeE)
_ZN39_INTERNAL_b0e01b6e_4_k_cu_ac60ab92_47264cuda3std3__48in_placeE:
	.zero		1
	.type		_ZN39_INTERNAL_b0e01b6e_4_k_cu_ac60ab92_47264cuda3std6ranges3__45__cpo9iter_moveE,@object
	.size		_ZN39_INTERNAL_b0e01b6e_4_k_cu_ac60ab92_47264cuda3std6ranges3__45__cpo9iter_moveE,(_ZN39_INTERNAL_b0e01b6e_4_k_cu_ac60ab92_47264cuda3std3__45__cpo5beginE - _ZN39_INTERNAL_b0e01b6e_4_k_cu_ac60ab92_47264cuda3std6ranges3__45__cpo9iter_moveE)
_ZN39_INTERNAL_b0e01b6e_4_k_cu_ac60ab92_47264cuda3std6ranges3__45__cpo9iter_moveE:
	.zero		1
	.type		_ZN39_INTERNAL_b0e01b6e_4_k_cu_ac60ab92_47264cuda3std3__45__cpo5beginE,@object
	.size		_ZN39_INTERNAL_b0e01b6e_4_k_cu_ac60ab92_47264cuda3std3__45__cpo5beginE,(_ZN39_INTERNAL_b0e01b6e_4_k_cu_ac60ab92_47264cuda3std3__441_GLOBAL__N__b0e01b6e_4_k_cu_ac60ab92_47266ignoreE - _ZN39_INTERNAL_b0e01b6e_4_k_cu_ac60ab92_47264cuda3std3__45__cpo5beginE)
_ZN39_INTERNAL_b0e01b6e_4_k_cu_ac60ab92_47264cuda3std3__45__cpo5beginE:
	.zero		1
	.type		_ZN39_INTERNAL_b0e01b6e_4_k_cu_ac60ab92_47264cuda3std3__441_GLOBAL__N__b0e01b6e_4_k_cu_ac60ab92_47266ignoreE,@object
	.size		_ZN39_INTERNAL_b0e01b6e_4_k_cu_ac60ab92_47264cuda3std3__441_GLOBAL__N__b0e01b6e_4_k_cu_ac60ab92_47266ignoreE,(_ZN39_INTERNAL_b0e01b6e_4_k_cu_ac60ab92_47264cute7productE - _ZN39_INTERNAL_b0e01b6e_4_k_cu_ac60ab92_47264cuda3std3__441_GLOBAL__N__b0e01b6e_4_k_cu_ac60ab92_47266ignoreE)
_ZN39_INTERNAL_b0e01b6e_4_k_cu_ac60ab92_47264cuda3std3__441_GLOBAL__N__b0e01b6e_4_k_cu_ac60ab92_47266ignoreE:
	.zero		1
	.type		_ZN39_INTERNAL_b0e01b6e_4_k_cu_ac60ab92_47264cute7productE,@object
	.size		_ZN39_INTERNAL_b0e01b6e_4_k_cu_ac60ab92_47264cute7productE,(_ZN39_INTERNAL_b0e01b6e_4_k_cu_ac60ab92_47264cuda3std3__45__cpo3endE - _ZN39_INTERNAL_b0e01b6e_4_k_cu_ac60ab92_47264cute7productE)
_ZN39_INTERNAL_b0e01b6e_4_k_cu_ac60ab92_47264cute7productE:
	.zero		1
	.type		_ZN39_INTERNAL_b0e01b6e_4_k_cu_ac60ab92_47264cuda3std3__45__cpo3endE,@object
	.size		_ZN39_INTERNAL_b0e01b6e_4_k_cu_ac60ab92_47264cuda3std3__45__cpo3endE,(_ZN39_INTERNAL_b0e01b6e_4_k_cu_ac60ab92_47264cuda3std3__419piecewise_constructE - _ZN39_INTERNAL_b0e01b6e_4_k_cu_ac60ab92_47264cuda3std3__45__cpo3endE)
_ZN39_INTERNAL_b0e01b6e_4_k_cu_ac60ab92_47264cuda3std3__45__cpo3endE:
	.zero		1
	.type		_ZN39_INTERNAL_b0e01b6e_4_k_cu_ac60ab92_47264cuda3std3__419piecewise_constructE,@object
	.size		_ZN39_INTERNAL_b0e01b6e_4_k_cu_ac60ab92_47264cuda3std3__419piecewise_constructE,(_ZN39_INTERNAL_b0e01b6e_4_k_cu_ac60ab92_47264cuda3std3__45__cpo4cendE - _ZN39_INTERNAL_b0e01b6e_4_k_cu_ac60ab92_47264cuda3std3__419piecewise_constructE)
_ZN39_INTERNAL_b0e01b6e_4_k_cu_ac60ab92_47264cuda3std3__419piecewise_constructE:
	.zero		1
	.type		_ZN39_INTERNAL_b0e01b6e_4_k_cu_ac60ab92_47264cuda3std3__45__cpo4cendE,@object
	.size		_ZN39_INTERNAL_b0e01b6e_4_k_cu_ac60ab92_47264cuda3std3__45__cpo4cendE,(_ZN39_INTERNAL_b0e01b6e_4_k_cu_ac60ab92_47264cuda3std6ranges3__45__cpo4swapE - _ZN39_INTERNAL_b0e01b6e_4_k_cu_ac60ab92_47264cuda3std3__45__cpo4cendE)
_ZN39_INTERNAL_b0e01b6e_4_k_cu_ac60ab92_47264cuda3std3__45__cpo4cendE:
	.zero		1
	.type		_ZN39_INTERNAL_b0e01b6e_4_k_cu_ac60ab92_47264cuda3std6ranges3__45__cpo4swapE,@object
	.size		_ZN39_INTERNAL_b0e01b6e_4_k_cu_ac60ab92_47264cuda3std6ranges3__45__cpo4swapE,(.L_7 - _ZN39_INTERNAL_b0e01b6e_4_k_cu_ac60ab92_47264cuda3std6ranges3__45__cpo4swapE)
_ZN39_INTERNAL_b0e01b6e_4_k_cu_ac60ab92_47264cuda3std6ranges3__45__cpo4swapE:
	.zero		1
.L_7:


//--------------------- .nv.constant0._ZN7cutlass13device_kernelINS_4gemm6kernel13GemmUniversalIN4cute5tupleIJiiiiEEENS1_10collective13CollectiveMmaINS1_37MainloopSm90TmaGmmaWarpSpecializedFP8ILi26ENS5_IJNS4_1CILi2EEENSA_ILi1EEESC_EEENS1_35KernelTmaWarpSpecializedCooperativeEEENS5_IJNSA_ILi192EEENSA_ILi80EEENSA_ILi32EEEEEENS_12float_e4m3_tENS5_IJlSC_lEEESK_SL_NS4_8TiledMMAINS4_8MMA_AtomIJNS4_4SM904GMMA30MMA_64x16x32_F32E4M3E4M3_SS_TNILNSP_7ScaleInE1ELSR_1EEEEEENS4_6LayoutISD_NS5_IJSC_NSA_ILi0EEESV_EEEEENS5_IJNS4_10UnderscoreESY_SY_EEEEENS4_13SM90_TMA_LOADENS4_14ComposedLayoutINS4_7SwizzleILi1ELi4ELi3EEENS4_18smem_ptr_flag_bitsILi8EEENSU_INS5_IJNSA_ILi8EEESI_EEENS5_IJSI_SC_EEEEEEEvNS4_8identityENS4_23SM90_TMA_LOAD_MULTICASTES1B_vS1C_EENS_8epilogue10collective6detail29Sm90TmaWarpSpecializedAdapterINS1G_15DefaultEpilogueISK_SL_SL_NS1F_6thread17LinearCombinationISK_Li1EffLNS1K_9ScaleType4KindE0ELNS_15FloatRoundStyleE2ESK_EENS1_15EpilogueDefaultEEEEEvvEEEEvNT_6ParamsE --------------------------
	.section	.nv.constant0._ZN7cutlass13device_kernelINS_4gemm6kernel13GemmUniversalIN4cute5tupleIJiiiiEEENS1_10collective13CollectiveMmaINS1_37MainloopSm90TmaGmmaWarpSpecializedFP8ILi26ENS5_IJNS4_1CILi2EEENSA_ILi1EEESC_EEENS1_35KernelTmaWarpSpecializedCooperativeEEENS5_IJNSA_ILi192EEENSA_ILi80EEENSA_ILi32EEEEEENS_12float_e4m3_tENS5_IJlSC_lEEESK_SL_NS4_8TiledMMAINS4_8MMA_AtomIJNS4_4SM904GMMA30MMA_64x16x32_F32E4M3E4M3_SS_TNILNSP_7ScaleInE1ELSR_1EEEEEENS4_6LayoutISD_NS5_IJSC_NSA_ILi0EEESV_EEEEENS5_IJNS4_10UnderscoreESY_SY_EEEEENS4_13SM90_TMA_LOADENS4_14ComposedLayoutINS4_7SwizzleILi1ELi4ELi3EEENS4_18smem_ptr_flag_bitsILi8EEENSU_INS5_IJNSA_ILi8EEESI_EEENS5_IJSI_SC_EEEEEEEvNS4_8identityENS4_23SM90_TMA_LOAD_MULTICASTES1B_vS1C_EENS_8epilogue10collective6detail29Sm90TmaWarpSpecializedAdapterINS1G_15DefaultEpilogueISK_SL_SL_NS1F_6thread17LinearCombinationISK_Li1EffLNS1K_9ScaleType4KindE0ELNS_15FloatRoundStyleE2ESK_EENS1_15EpilogueDefaultEEEEEvvEEEEvNT_6ParamsE,"a",@progbits
	.sectionflags	@""
	.align	4
.nv.constant0._ZN7cutlass13device_kernelINS_4gemm6kernel13GemmUniversalIN4cute5tupleIJiiiiEEENS1_10collective13CollectiveMmaINS1_37MainloopSm90TmaGmmaWarpSpecializedFP8ILi26ENS5_IJNS4_1CILi2EEENSA_ILi1EEESC_EEENS1_35KernelTmaWarpSpecializedCooperativeEEENS5_IJNSA_ILi192EEENSA_ILi80EEENSA_ILi32EEEEEENS_12float_e4m3_tENS5_IJlSC_lEEESK_SL_NS4_8TiledMMAINS4_8MMA_AtomIJNS4_4SM904GMMA30MMA_64x16x32_F32E4M3E4M3_SS_TNILNSP_7ScaleInE1ELSR_1EEEEEENS4_6LayoutISD_NS5_IJSC_NSA_ILi0EEESV_EEEEENS5_IJNS4_10UnderscoreESY_SY_EEEEENS4_13SM90_TMA_LOADENS4_14ComposedLayoutINS4_7SwizzleILi1ELi4ELi3EEENS4_18smem_ptr_flag_bitsILi8EEENSU_INS5_IJNSA_ILi8EEESI_EEENS5_IJSI_SC_EEEEEEEvNS4_8identityENS4_23SM90_TMA_LOAD_MULTICASTES1B_vS1C_EENS_8epilogue10collective6detail29Sm90TmaWarpSpecializedAdapterINS1G_15DefaultEpilogueISK_SL_SL_NS1F_6thread17LinearCombinationISK_Li1EffLNS1K_9ScaleType4KindE0ELNS_15FloatRoundStyleE2ESK_EENS1_15EpilogueDefaultEEEEEvvEEEEvNT_6ParamsE:
	.zero		1664


//--------------------- SYMBOLS --------------------------

	.type		.nv.reservedSmem.offset0,@object
	.size		.nv.reservedSmem.offset0,0x4
